//
// Generated by NVIDIA NVVM Compiler
//
// Compiler Build ID: CL-36424714
// Cuda compilation tools, release 13.0, V13.0.88
// Based on NVVM 20.0.0
//

.version 9.0
.target sm_100
.address_size 64

	// .globl	_Z15csr_spmv_kernelPK3CsrPKdPd

.visible .entry _Z15csr_spmv_kernelPK3CsrPKdPd(
	.param .u64 .ptr .align 1 _Z15csr_spmv_kernelPK3CsrPKdPd_param_0,
	.param .u64 .ptr .align 1 _Z15csr_spmv_kernelPK3CsrPKdPd_param_1,
	.param .u64 .ptr .align 1 _Z15csr_spmv_kernelPK3CsrPKdPd_param_2
)
{
	.reg .pred 	%p<11>;
	.reg .b32 	%r<36>;
	.reg .b64 	%rd<134>;
	.reg .b64 	%fd<112>;

	ld.param.u64 	%rd36, [_Z15csr_spmv_kernelPK3CsrPKdPd_param_0];
	ld.param.u64 	%rd37, [_Z15csr_spmv_kernelPK3CsrPKdPd_param_1];
	ld.param.u64 	%rd35, [_Z15csr_spmv_kernelPK3CsrPKdPd_param_2];
	cvta.to.global.u64 	%rd1, %rd37;
	cvta.to.global.u64 	%rd2, %rd36;
	mov.u32 	%r2, %ctaid.x;
	mov.u32 	%r3, %ntid.x;
	mov.u32 	%r4, %tid.x;
	mad.lo.s32 	%r5, %r2, %r3, %r4;
	cvt.u64.u32 	%rd3, %r5;
	ld.global.u64 	%rd38, [%rd2];
	setp.le.u64 	%p1, %rd38, %rd3;
	@%p1 bra 	$L__BB0_15;
	ld.global.u64 	%rd39, [%rd2+32];
	cvta.to.global.u64 	%rd40, %rd39;
	shl.b64 	%rd41, %rd3, 2;
	add.s64 	%rd42, %rd40, %rd41;
	ld.global.u32 	%r6, [%rd42];
	cvt.s64.s32 	%rd128, %r6;
	ld.global.u32 	%r1, [%rd42+4];
	setp.ge.u32 	%p2, %r6, %r1;
	mov.f64 	%fd111, 0d0000000000000000;
	@%p2 bra 	$L__BB0_14;
	ld.global.u64 	%rd43, [%rd2+40];
	cvta.to.global.u64 	%rd5, %rd43;
	ld.global.u64 	%rd44, [%rd2+24];
	cvta.to.global.u64 	%rd6, %rd44;
	add.s64 	%rd45, %rd128, 1;
	cvt.s64.s32 	%rd46, %r1;
	max.u64 	%rd47, %rd45, %rd46;
	sub.s64 	%rd7, %rd47, %rd128;
	and.b64  	%rd8, %rd7, 15;
	sub.s64 	%rd48, %rd128, %rd47;
	setp.gt.u64 	%p3, %rd48, -16;
	mov.f64 	%fd111, 0d0000000000000000;
	@%p3 bra 	$L__BB0_5;
	and.b64  	%rd126, %rd7, -16;
	shl.b64 	%rd49, %rd128, 3;
	add.s64 	%rd50, %rd49, %rd5;
	add.s64 	%rd125, %rd50, 64;
	shl.b64 	%rd51, %rd128, 2;
	add.s64 	%rd52, %rd51, %rd6;
	add.s64 	%rd124, %rd52, 32;
	mov.f64 	%fd111, 0d0000000000000000;
$L__BB0_4:
	.pragma "nounroll";
	ld.global.f64 	%fd18, [%rd125+-64];
	ld.global.u32 	%r7, [%rd124+-32];
	mul.wide.s32 	%rd53, %r7, 8;
	add.s64 	%rd54, %rd1, %rd53;
	ld.global.f64 	%fd19, [%rd54];
	fma.rn.f64 	%fd20, %fd18, %fd19, %fd111;
	ld.global.f64 	%fd21, [%rd125+-56];
	ld.global.u32 	%r8, [%rd124+-28];
	mul.wide.s32 	%rd55, %r8, 8;
	add.s64 	%rd56, %rd1, %rd55;
	ld.global.f64 	%fd22, [%rd56];
	fma.rn.f64 	%fd23, %fd21, %fd22, %fd20;
	ld.global.f64 	%fd24, [%rd125+-48];
	ld.global.u32 	%r9, [%rd124+-24];
	mul.wide.s32 	%rd57, %r9, 8;
	add.s64 	%rd58, %rd1, %rd57;
	ld.global.f64 	%fd25, [%rd58];
	fma.rn.f64 	%fd26, %fd24, %fd25, %fd23;
	ld.global.f64 	%fd27, [%rd125+-40];
	ld.global.u32 	%r10, [%rd124+-20];
	mul.wide.s32 	%rd59, %r10, 8;
	add.s64 	%rd60, %rd1, %rd59;
	ld.global.f64 	%fd28, [%rd60];
	fma.rn.f64 	%fd29, %fd27, %fd28, %fd26;
	ld.global.f64 	%fd30, [%rd125+-32];
	ld.global.u32 	%r11, [%rd124+-16];
	mul.wide.s32 	%rd61, %r11, 8;
	add.s64 	%rd62, %rd1, %rd61;
	ld.global.f64 	%fd31, [%rd62];
	fma.rn.f64 	%fd32, %fd30, %fd31, %fd29;
	ld.global.f64 	%fd33, [%rd125+-24];
	ld.global.u32 	%r12, [%rd124+-12];
	mul.wide.s32 	%rd63, %r12, 8;
	add.s64 	%rd64, %rd1, %rd63;
	ld.global.f64 	%fd34, [%rd64];
	fma.rn.f64 	%fd35, %fd33, %fd34, %fd32;
	ld.global.f64 	%fd36, [%rd125+-16];
	ld.global.u32 	%r13, [%rd124+-8];
	mul.wide.s32 	%rd65, %r13, 8;
	add.s64 	%rd66, %rd1, %rd65;
	ld.global.f64 	%fd37, [%rd66];
	fma.rn.f64 	%fd38, %fd36, %fd37, %fd35;
	ld.global.f64 	%fd39, [%rd125+-8];
	ld.global.u32 	%r14, [%rd124+-4];
	mul.wide.s32 	%rd67, %r14, 8;
	add.s64 	%rd68, %rd1, %rd67;
	ld.global.f64 	%fd40, [%rd68];
	fma.rn.f64 	%fd41, %fd39, %fd40, %fd38;
	ld.global.f64 	%fd42, [%rd125];
	ld.global.u32 	%r15, [%rd124];
	mul.wide.s32 	%rd69, %r15, 8;
	add.s64 	%rd70, %rd1, %rd69;
	ld.global.f64 	%fd43, [%rd70];
	fma.rn.f64 	%fd44, %fd42, %fd43, %fd41;
	ld.global.f64 	%fd45, [%rd125+8];
	ld.global.u32 	%r16, [%rd124+4];
	mul.wide.s32 	%rd71, %r16, 8;
	add.s64 	%rd72, %rd1, %rd71;
	ld.global.f64 	%fd46, [%rd72];
	fma.rn.f64 	%fd47, %fd45, %fd46, %fd44;
	ld.global.f64 	%fd48, [%rd125+16];
	ld.global.u32 	%r17, [%rd124+8];
	mul.wide.s32 	%rd73, %r17, 8;
	add.s64 	%rd74, %rd1, %rd73;
	ld.global.f64 	%fd49, [%rd74];
	fma.rn.f64 	%fd50, %fd48, %fd49, %fd47;
	ld.global.f64 	%fd51, [%rd125+24];
	ld.global.u32 	%r18, [%rd124+12];
	mul.wide.s32 	%rd75, %r18, 8;
	add.s64 	%rd76, %rd1, %rd75;
	ld.global.f64 	%fd52, [%rd76];
	fma.rn.f64 	%fd53, %fd51, %fd52, %fd50;
	ld.global.f64 	%fd54, [%rd125+32];
	ld.global.u32 	%r19, [%rd124+16];
	mul.wide.s32 	%rd77, %r19, 8;
	add.s64 	%rd78, %rd1, %rd77;
	ld.global.f64 	%fd55, [%rd78];
	fma.rn.f64 	%fd56, %fd54, %fd55, %fd53;
	ld.global.f64 	%fd57, [%rd125+40];
	ld.global.u32 	%r20, [%rd124+20];
	mul.wide.s32 	%rd79, %r20, 8;
	add.s64 	%rd80, %rd1, %rd79;
	ld.global.f64 	%fd58, [%rd80];
	fma.rn.f64 	%fd59, %fd57, %fd58, %fd56;
	ld.global.f64 	%fd60, [%rd125+48];
	ld.global.u32 	%r21, [%rd124+24];
	mul.wide.s32 	%rd81, %r21, 8;
	add.s64 	%rd82, %rd1, %rd81;
	ld.global.f64 	%fd61, [%rd82];
	fma.rn.f64 	%fd62, %fd60, %fd61, %fd59;
	ld.global.f64 	%fd63, [%rd125+56];
	ld.global.u32 	%r22, [%rd124+28];
	mul.wide.s32 	%rd83, %r22, 8;
	add.s64 	%rd84, %rd1, %rd83;
	ld.global.f64 	%fd64, [%rd84];
	fma.rn.f64 	%fd111, %fd63, %fd64, %fd62;
	add.s64 	%rd128, %rd128, 16;
	add.s64 	%rd126, %rd126, -16;
	add.s64 	%rd125, %rd125, 128;
	add.s64 	%rd124, %rd124, 64;
	setp.ne.s64 	%p4, %rd126, 0;
	@%p4 bra 	$L__BB0_4;
$L__BB0_5:
	setp.eq.s64 	%p5, %rd8, 0;
	@%p5 bra 	$L__BB0_14;
	and.b64  	%rd21, %rd7, 7;
	setp.lt.u64 	%p6, %rd8, 8;
	@%p6 bra 	$L__BB0_8;
	shl.b64 	%rd85, %rd128, 3;
	add.s64 	%rd86, %rd5, %rd85;
	ld.global.f64 	%fd66, [%rd86];
	shl.b64 	%rd87, %rd128, 2;
	add.s64 	%rd88, %rd6, %rd87;
	ld.global.u32 	%r23, [%rd88];
	mul.wide.s32 	%rd89, %r23, 8;
	add.s64 	%rd90, %rd1, %rd89;
	ld.global.f64 	%fd67, [%rd90];
	fma.rn.f64 	%fd68, %fd66, %fd67, %fd111;
	ld.global.f64 	%fd69, [%rd86+8];
	ld.global.u32 	%r24, [%rd88+4];
	mul.wide.s32 	%rd91, %r24, 8;
	add.s64 	%rd92, %rd1, %rd91;
	ld.global.f64 	%fd70, [%rd92];
	fma.rn.f64 	%fd71, %fd69, %fd70, %fd68;
	ld.global.f64 	%fd72, [%rd86+16];
	ld.global.u32 	%r25, [%rd88+8];
	mul.wide.s32 	%rd93, %r25, 8;
	add.s64 	%rd94, %rd1, %rd93;
	ld.global.f64 	%fd73, [%rd94];
	fma.rn.f64 	%fd74, %fd72, %fd73, %fd71;
	ld.global.f64 	%fd75, [%rd86+24];
	ld.global.u32 	%r26, [%rd88+12];
	mul.wide.s32 	%rd95, %r26, 8;
	add.s64 	%rd96, %rd1, %rd95;
	ld.global.f64 	%fd76, [%rd96];
	fma.rn.f64 	%fd77, %fd75, %fd76, %fd74;
	ld.global.f64 	%fd78, [%rd86+32];
	ld.global.u32 	%r27, [%rd88+16];
	mul.wide.s32 	%rd97, %r27, 8;
	add.s64 	%rd98, %rd1, %rd97;
	ld.global.f64 	%fd79, [%rd98];
	fma.rn.f64 	%fd80, %fd78, %fd79, %fd77;
	ld.global.f64 	%fd81, [%rd86+40];
	ld.global.u32 	%r28, [%rd88+20];
	mul.wide.s32 	%rd99, %r28, 8;
	add.s64 	%rd100, %rd1, %rd99;
	ld.global.f64 	%fd82, [%rd100];
	fma.rn.f64 	%fd83, %fd81, %fd82, %fd80;
	ld.global.f64 	%fd84, [%rd86+48];
	ld.global.u32 	%r29, [%rd88+24];
	mul.wide.s32 	%rd101, %r29, 8;
	add.s64 	%rd102, %rd1, %rd101;
	ld.global.f64 	%fd85, [%rd102];
	fma.rn.f64 	%fd86, %fd84, %fd85, %fd83;
	ld.global.f64 	%fd87, [%rd86+56];
	ld.global.u32 	%r30, [%rd88+28];
	mul.wide.s32 	%rd103, %r30, 8;
	add.s64 	%rd104, %rd1, %rd103;
	ld.global.f64 	%fd88, [%rd104];
	fma.rn.f64 	%fd111, %fd87, %fd88, %fd86;
	add.s64 	%rd128, %rd128, 8;
$L__BB0_8:
	setp.eq.s64 	%p7, %rd21, 0;
	@%p7 bra 	$L__BB0_14;
	and.b64  	%rd131, %rd7, 3;
	setp.lt.u64 	%p8, %rd21, 4;
	@%p8 bra 	$L__BB0_11;
	shl.b64 	%rd105, %rd128, 3;
	add.s64 	%rd106, %rd5, %rd105;
	ld.global.f64 	%fd90, [%rd106];
	shl.b64 	%rd107, %rd128, 2;
	add.s64 	%rd108, %rd6, %rd107;
	ld.global.u32 	%r31, [%rd108];
	mul.wide.s32 	%rd109, %r31, 8;
	add.s64 	%rd110, %rd1, %rd109;
	ld.global.f64 	%fd91, [%rd110];
	fma.rn.f64 	%fd92, %fd90, %fd91, %fd111;
	ld.global.f64 	%fd93, [%rd106+8];
	ld.global.u32 	%r32, [%rd108+4];
	mul.wide.s32 	%rd111, %r32, 8;
	add.s64 	%rd112, %rd1, %rd111;
	ld.global.f64 	%fd94, [%rd112];
	fma.rn.f64 	%fd95, %fd93, %fd94, %fd92;
	ld.global.f64 	%fd96, [%rd106+16];
	ld.global.u32 	%r33, [%rd108+8];
	mul.wide.s32 	%rd113, %r33, 8;
	add.s64 	%rd114, %rd1, %rd113;
	ld.global.f64 	%fd97, [%rd114];
	fma.rn.f64 	%fd98, %fd96, %fd97, %fd95;
	ld.global.f64 	%fd99, [%rd106+24];
	ld.global.u32 	%r34, [%rd108+12];
	mul.wide.s32 	%rd115, %r34, 8;
	add.s64 	%rd116, %rd1, %rd115;
	ld.global.f64 	%fd100, [%rd116];
	fma.rn.f64 	%fd111, %fd99, %fd100, %fd98;
	add.s64 	%rd128, %rd128, 4;
$L__BB0_11:
	setp.eq.s64 	%p9, %rd131, 0;
	@%p9 bra 	$L__BB0_14;
	shl.b64 	%rd117, %rd128, 2;
	add.s64 	%rd133, %rd6, %rd117;
	shl.b64 	%rd118, %rd128, 3;
	add.s64 	%rd132, %rd5, %rd118;
$L__BB0_13:
	.pragma "nounroll";
	ld.global.f64 	%fd101, [%rd132];
	ld.global.u32 	%r35, [%rd133];
	mul.wide.s32 	%rd119, %r35, 8;
	add.s64 	%rd120, %rd1, %rd119;
	ld.global.f64 	%fd102, [%rd120];
	fma.rn.f64 	%fd111, %fd101, %fd102, %fd111;
	add.s64 	%rd133, %rd133, 4;
	add.s64 	%rd132, %rd132, 8;
	add.s64 	%rd131, %rd131, -1;
	setp.ne.s64 	%p10, %rd131, 0;
	@%p10 bra 	$L__BB0_13;
$L__BB0_14:
	cvta.to.global.u64 	%rd121, %rd35;
	shl.b64 	%rd122, %rd3, 3;
	add.s64 	%rd123, %rd121, %rd122;
	st.global.f64 	[%rd123], %fd111;
$L__BB0_15:
	ret;

}
	// .globl	_Z20ellpack8_spmv_kernelPK8Ellpack8PKdPd
.visible .entry _Z20ellpack8_spmv_kernelPK8Ellpack8PKdPd(
	.param .u64 .ptr .align 1 _Z20ellpack8_spmv_kernelPK8Ellpack8PKdPd_param_0,
	.param .u64 .ptr .align 1 _Z20ellpack8_spmv_kernelPK8Ellpack8PKdPd_param_1,
	.param .u64 .ptr .align 1 _Z20ellpack8_spmv_kernelPK8Ellpack8PKdPd_param_2
)
{
	.reg .pred 	%p<11>;
	.reg .b32 	%r<20>;
	.reg .b64 	%rd<90>;
	.reg .b64 	%fd<68>;

	ld.param.u64 	%rd25, [_Z20ellpack8_spmv_kernelPK8Ellpack8PKdPd_param_0];
	ld.param.u64 	%rd26, [_Z20ellpack8_spmv_kernelPK8Ellpack8PKdPd_param_1];
	ld.param.u64 	%rd24, [_Z20ellpack8_spmv_kernelPK8Ellpack8PKdPd_param_2];
	cvta.to.global.u64 	%rd1, %rd26;
	cvta.to.global.u64 	%rd2, %rd25;
	mov.u32 	%r1, %ctaid.x;
	mov.u32 	%r2, %ntid.x;
	mov.u32 	%r3, %tid.x;
	mad.lo.s32 	%r4, %r1, %r2, %r3;
	cvt.u64.u32 	%rd3, %r4;
	ld.global.u64 	%rd27, [%rd2];
	setp.le.u64 	%p1, %rd27, %rd3;
	@%p1 bra 	$L__BB1_14;
	ld.global.u64 	%rd4, [%rd2+16];
	setp.eq.s64 	%p2, %rd4, 0;
	mov.f64 	%fd67, 0d0000000000000000;
	@%p2 bra 	$L__BB1_13;
	mul.lo.s64 	%rd5, %rd4, %rd3;
	ld.global.u64 	%rd29, [%rd2+32];
	cvta.to.global.u64 	%rd6, %rd29;
	ld.global.u64 	%rd30, [%rd2+24];
	cvta.to.global.u64 	%rd7, %rd30;
	and.b64  	%rd8, %rd4, 7;
	setp.lt.u64 	%p3, %rd4, 8;
	mov.f64 	%fd67, 0d0000000000000000;
	mov.b64 	%rd88, 0;
	@%p3 bra 	$L__BB1_5;
	and.b64  	%rd88, %rd4, -8;
	shl.b64 	%rd31, %rd5, 3;
	add.s64 	%rd32, %rd31, %rd6;
	add.s64 	%rd85, %rd32, 32;
	shl.b64 	%rd33, %rd5, 2;
	add.s64 	%rd34, %rd33, %rd7;
	add.s64 	%rd84, %rd34, 16;
	mov.f64 	%fd67, 0d0000000000000000;
	mov.u64 	%rd86, %rd88;
$L__BB1_4:
	.pragma "nounroll";
	ld.global.f64 	%fd17, [%rd85+-32];
	ld.global.u32 	%r5, [%rd84+-16];
	mul.wide.s32 	%rd35, %r5, 8;
	add.s64 	%rd36, %rd1, %rd35;
	ld.global.f64 	%fd18, [%rd36];
	fma.rn.f64 	%fd19, %fd17, %fd18, %fd67;
	ld.global.f64 	%fd20, [%rd85+-24];
	ld.global.u32 	%r6, [%rd84+-12];
	mul.wide.s32 	%rd37, %r6, 8;
	add.s64 	%rd38, %rd1, %rd37;
	ld.global.f64 	%fd21, [%rd38];
	fma.rn.f64 	%fd22, %fd20, %fd21, %fd19;
	ld.global.f64 	%fd23, [%rd85+-16];
	ld.global.u32 	%r7, [%rd84+-8];
	mul.wide.s32 	%rd39, %r7, 8;
	add.s64 	%rd40, %rd1, %rd39;
	ld.global.f64 	%fd24, [%rd40];
	fma.rn.f64 	%fd25, %fd23, %fd24, %fd22;
	ld.global.f64 	%fd26, [%rd85+-8];
	ld.global.u32 	%r8, [%rd84+-4];
	mul.wide.s32 	%rd41, %r8, 8;
	add.s64 	%rd42, %rd1, %rd41;
	ld.global.f64 	%fd27, [%rd42];
	fma.rn.f64 	%fd28, %fd26, %fd27, %fd25;
	ld.global.f64 	%fd29, [%rd85];
	ld.global.u32 	%r9, [%rd84];
	mul.wide.s32 	%rd43, %r9, 8;
	add.s64 	%rd44, %rd1, %rd43;
	ld.global.f64 	%fd30, [%rd44];
	fma.rn.f64 	%fd31, %fd29, %fd30, %fd28;
	ld.global.f64 	%fd32, [%rd85+8];
	ld.global.u32 	%r10, [%rd84+4];
	mul.wide.s32 	%rd45, %r10, 8;
	add.s64 	%rd46, %rd1, %rd45;
	ld.global.f64 	%fd33, [%rd46];
	fma.rn.f64 	%fd34, %fd32, %fd33, %fd31;
	ld.global.f64 	%fd35, [%rd85+16];
	ld.global.u32 	%r11, [%rd84+8];
	mul.wide.s32 	%rd47, %r11, 8;
	add.s64 	%rd48, %rd1, %rd47;
	ld.global.f64 	%fd36, [%rd48];
	fma.rn.f64 	%fd37, %fd35, %fd36, %fd34;
	ld.global.f64 	%fd38, [%rd85+24];
	ld.global.u32 	%r12, [%rd84+12];
	mul.wide.s32 	%rd49, %r12, 8;
	add.s64 	%rd50, %rd1, %rd49;
	ld.global.f64 	%fd39, [%rd50];
	fma.rn.f64 	%fd67, %fd38, %fd39, %fd37;
	add.s64 	%rd86, %rd86, -8;
	add.s64 	%rd85, %rd85, 64;
	add.s64 	%rd84, %rd84, 32;
	setp.ne.s64 	%p4, %rd86, 0;
	@%p4 bra 	$L__BB1_4;
$L__BB1_5:
	setp.eq.s64 	%p5, %rd8, 0;
	@%p5 bra 	$L__BB1_13;
	and.b64  	%rd19, %rd4, 3;
	setp.lt.u64 	%p6, %rd8, 4;
	@%p6 bra 	$L__BB1_8;
	add.s64 	%rd51, %rd5, %rd88;
	shl.b64 	%rd52, %rd51, 3;
	add.s64 	%rd53, %rd6, %rd52;
	ld.global.f64 	%fd41, [%rd53];
	shl.b64 	%rd54, %rd51, 2;
	add.s64 	%rd55, %rd7, %rd54;
	ld.global.u32 	%r13, [%rd55];
	mul.wide.s32 	%rd56, %r13, 8;
	add.s64 	%rd57, %rd1, %rd56;
	ld.global.f64 	%fd42, [%rd57];
	fma.rn.f64 	%fd43, %fd41, %fd42, %fd67;
	ld.global.f64 	%fd44, [%rd53+8];
	ld.global.u32 	%r14, [%rd55+4];
	mul.wide.s32 	%rd58, %r14, 8;
	add.s64 	%rd59, %rd1, %rd58;
	ld.global.f64 	%fd45, [%rd59];
	fma.rn.f64 	%fd46, %fd44, %fd45, %fd43;
	ld.global.f64 	%fd47, [%rd53+16];
	ld.global.u32 	%r15, [%rd55+8];
	mul.wide.s32 	%rd60, %r15, 8;
	add.s64 	%rd61, %rd1, %rd60;
	ld.global.f64 	%fd48, [%rd61];
	fma.rn.f64 	%fd49, %fd47, %fd48, %fd46;
	ld.global.f64 	%fd50, [%rd53+24];
	ld.global.u32 	%r16, [%rd55+12];
	mul.wide.s32 	%rd62, %r16, 8;
	add.s64 	%rd63, %rd1, %rd62;
	ld.global.f64 	%fd51, [%rd63];
	fma.rn.f64 	%fd67, %fd50, %fd51, %fd49;
	add.s64 	%rd88, %rd88, 4;
$L__BB1_8:
	setp.eq.s64 	%p7, %rd19, 0;
	@%p7 bra 	$L__BB1_13;
	setp.eq.s64 	%p8, %rd19, 1;
	@%p8 bra 	$L__BB1_11;
	add.s64 	%rd64, %rd5, %rd88;
	shl.b64 	%rd65, %rd64, 3;
	add.s64 	%rd66, %rd6, %rd65;
	ld.global.f64 	%fd53, [%rd66];
	shl.b64 	%rd67, %rd64, 2;
	add.s64 	%rd68, %rd7, %rd67;
	ld.global.u32 	%r17, [%rd68];
	mul.wide.s32 	%rd69, %r17, 8;
	add.s64 	%rd70, %rd1, %rd69;
	ld.global.f64 	%fd54, [%rd70];
	fma.rn.f64 	%fd55, %fd53, %fd54, %fd67;
	ld.global.f64 	%fd56, [%rd66+8];
	ld.global.u32 	%r18, [%rd68+4];
	mul.wide.s32 	%rd71, %r18, 8;
	add.s64 	%rd72, %rd1, %rd71;
	ld.global.f64 	%fd57, [%rd72];
	fma.rn.f64 	%fd67, %fd56, %fd57, %fd55;
	add.s64 	%rd88, %rd88, 2;
$L__BB1_11:
	and.b64  	%rd73, %rd4, 1;
	setp.eq.b64 	%p9, %rd73, 1;
	not.pred 	%p10, %p9;
	@%p10 bra 	$L__BB1_13;
	add.s64 	%rd74, %rd5, %rd88;
	shl.b64 	%rd75, %rd74, 3;
	add.s64 	%rd76, %rd6, %rd75;
	ld.global.f64 	%fd58, [%rd76];
	shl.b64 	%rd77, %rd74, 2;
	add.s64 	%rd78, %rd7, %rd77;
	ld.global.u32 	%r19, [%rd78];
	mul.wide.s32 	%rd79, %r19, 8;
	add.s64 	%rd80, %rd1, %rd79;
	ld.global.f64 	%fd59, [%rd80];
	fma.rn.f64 	%fd67, %fd58, %fd59, %fd67;
$L__BB1_13:
	cvta.to.global.u64 	%rd81, %rd24;
	shl.b64 	%rd82, %rd3, 3;
	add.s64 	%rd83, %rd81, %rd82;
	st.global.f64 	[%rd83], %fd67;
$L__BB1_14:
	ret;

}
	// .globl	_Z20ellpack7_spmv_kernelPK8Ellpack7PKdPd
.visible .entry _Z20ellpack7_spmv_kernelPK8Ellpack7PKdPd(
	.param .u64 .ptr .align 1 _Z20ellpack7_spmv_kernelPK8Ellpack7PKdPd_param_0,
	.param .u64 .ptr .align 1 _Z20ellpack7_spmv_kernelPK8Ellpack7PKdPd_param_1,
	.param .u64 .ptr .align 1 _Z20ellpack7_spmv_kernelPK8Ellpack7PKdPd_param_2
)
{
	.reg .pred 	%p<2>;
	.reg .b32 	%r<12>;
	.reg .b64 	%rd<68>;
	.reg .b64 	%fd<22>;

	ld.param.u64 	%rd5, [_Z20ellpack7_spmv_kernelPK8Ellpack7PKdPd_param_0];
	ld.param.u64 	%rd3, [_Z20ellpack7_spmv_kernelPK8Ellpack7PKdPd_param_1];
	ld.param.u64 	%rd4, [_Z20ellpack7_spmv_kernelPK8Ellpack7PKdPd_param_2];
	cvta.to.global.u64 	%rd1, %rd5;
	mov.u32 	%r1, %ctaid.x;
	mov.u32 	%r2, %ntid.x;
	mov.u32 	%r3, %tid.x;
	mad.lo.s32 	%r4, %r1, %r2, %r3;
	cvt.u64.u32 	%rd2, %r4;
	ld.global.u64 	%rd6, [%rd1];
	setp.le.u64 	%p1, %rd6, %rd2;
	@%p1 bra 	$L__BB2_2;
	cvta.to.global.u64 	%rd7, %rd4;
	cvta.to.global.u64 	%rd8, %rd3;
	ld.global.u64 	%rd9, [%rd1+80];
	cvta.to.global.u64 	%rd10, %rd9;
	shl.b64 	%rd11, %rd2, 3;
	add.s64 	%rd12, %rd10, %rd11;
	ld.global.f64 	%fd1, [%rd12];
	ld.global.u64 	%rd13, [%rd1+24];
	cvta.to.global.u64 	%rd14, %rd13;
	shl.b64 	%rd15, %rd2, 2;
	add.s64 	%rd16, %rd14, %rd15;
	ld.global.u32 	%r5, [%rd16];
	mul.wide.s32 	%rd17, %r5, 8;
	add.s64 	%rd18, %rd8, %rd17;
	ld.global.f64 	%fd2, [%rd18];
	fma.rn.f64 	%fd3, %fd1, %fd2, 0d0000000000000000;
	ld.global.u64 	%rd19, [%rd1+88];
	cvta.to.global.u64 	%rd20, %rd19;
	add.s64 	%rd21, %rd20, %rd11;
	ld.global.f64 	%fd4, [%rd21];
	ld.global.u64 	%rd22, [%rd1+32];
	cvta.to.global.u64 	%rd23, %rd22;
	add.s64 	%rd24, %rd23, %rd15;
	ld.global.u32 	%r6, [%rd24];
	mul.wide.s32 	%rd25, %r6, 8;
	add.s64 	%rd26, %rd8, %rd25;
	ld.global.f64 	%fd5, [%rd26];
	fma.rn.f64 	%fd6, %fd4, %fd5, %fd3;
	ld.global.u64 	%rd27, [%rd1+96];
	cvta.to.global.u64 	%rd28, %rd27;
	add.s64 	%rd29, %rd28, %rd11;
	ld.global.f64 	%fd7, [%rd29];
	ld.global.u64 	%rd30, [%rd1+40];
	cvta.to.global.u64 	%rd31, %rd30;
	add.s64 	%rd32, %rd31, %rd15;
	ld.global.u32 	%r7, [%rd32];
	mul.wide.s32 	%rd33, %r7, 8;
	add.s64 	%rd34, %rd8, %rd33;
	ld.global.f64 	%fd8, [%rd34];
	fma.rn.f64 	%fd9, %fd7, %fd8, %fd6;
	ld.global.u64 	%rd35, [%rd1+104];
	cvta.to.global.u64 	%rd36, %rd35;
	add.s64 	%rd37, %rd36, %rd11;
	ld.global.f64 	%fd10, [%rd37];
	ld.global.u64 	%rd38, [%rd1+48];
	cvta.to.global.u64 	%rd39, %rd38;
	add.s64 	%rd40, %rd39, %rd15;
	ld.global.u32 	%r8, [%rd40];
	mul.wide.s32 	%rd41, %r8, 8;
	add.s64 	%rd42, %rd8, %rd41;
	ld.global.f64 	%fd11, [%rd42];
	fma.rn.f64 	%fd12, %fd10, %fd11, %fd9;
	ld.global.u64 	%rd43, [%rd1+112];
	cvta.to.global.u64 	%rd44, %rd43;
	add.s64 	%rd45, %rd44, %rd11;
	ld.global.f64 	%fd13, [%rd45];
	ld.global.u64 	%rd46, [%rd1+56];
	cvta.to.global.u64 	%rd47, %rd46;
	add.s64 	%rd48, %rd47, %rd15;
	ld.global.u32 	%r9, [%rd48];
	mul.wide.s32 	%rd49, %r9, 8;
	add.s64 	%rd50, %rd8, %rd49;
	ld.global.f64 	%fd14, [%rd50];
	fma.rn.f64 	%fd15, %fd13, %fd14, %fd12;
	ld.global.u64 	%rd51, [%rd1+120];
	cvta.to.global.u64 	%rd52, %rd51;
	add.s64 	%rd53, %rd52, %rd11;
	ld.global.f64 	%fd16, [%rd53];
	ld.global.u64 	%rd54, [%rd1+64];
	cvta.to.global.u64 	%rd55, %rd54;
	add.s64 	%rd56, %rd55, %rd15;
	ld.global.u32 	%r10, [%rd56];
	mul.wide.s32 	%rd57, %r10, 8;
	add.s64 	%rd58, %rd8, %rd57;
	ld.global.f64 	%fd17, [%rd58];
	fma.rn.f64 	%fd18, %fd16, %fd17, %fd15;
	ld.global.u64 	%rd59, [%rd1+128];
	cvta.to.global.u64 	%rd60, %rd59;
	add.s64 	%rd61, %rd60, %rd11;
	ld.global.f64 	%fd19, [%rd61];
	ld.global.u64 	%rd62, [%rd1+72];
	cvta.to.global.u64 	%rd63, %rd62;
	add.s64 	%rd64, %rd63, %rd15;
	ld.global.u32 	%r11, [%rd64];
	mul.wide.s32 	%rd65, %r11, 8;
	add.s64 	%rd66, %rd8, %rd65;
	ld.global.f64 	%fd20, [%rd66];
	fma.rn.f64 	%fd21, %fd19, %fd20, %fd18;
	add.s64 	%rd67, %rd7, %rd11;
	st.global.f64 	[%rd67], %fd21;
$L__BB2_2:
	ret;

}
	// .globl	_Z26sliced_ellpack_spmv_kernelPK13SlicedEllpackPKdPd
.visible .entry _Z26sliced_ellpack_spmv_kernelPK13SlicedEllpackPKdPd(
	.param .u64 .ptr .align 1 _Z26sliced_ellpack_spmv_kernelPK13SlicedEllpackPKdPd_param_0,
	.param .u64 .ptr .align 1 _Z26sliced_ellpack_spmv_kernelPK13SlicedEllpackPKdPd_param_1,
	.param .u64 .ptr .align 1 _Z26sliced_ellpack_spmv_kernelPK13SlicedEllpackPKdPd_param_2
)
{
	.reg .pred 	%p<13>;
	.reg .b32 	%r<58>;
	.reg .b64 	%rd<118>;
	.reg .b64 	%fd<68>;

	ld.param.u64 	%rd16, [_Z26sliced_ellpack_spmv_kernelPK13SlicedEllpackPKdPd_param_0];
	ld.param.u64 	%rd17, [_Z26sliced_ellpack_spmv_kernelPK13SlicedEllpackPKdPd_param_1];
	cvta.to.global.u64 	%rd1, %rd17;
	cvta.to.global.u64 	%rd2, %rd16;
	mov.u32 	%r17, %ctaid.x;
	mov.u32 	%r18, %ntid.x;
	mov.u32 	%r19, %tid.x;
	mad.lo.s32 	%r20, %r17, %r18, %r19;
	cvt.s64.s32 	%rd3, %r20;
	ld.global.u64 	%rd4, [%rd2];
	setp.le.u64 	%p1, %rd4, %rd3;
	@%p1 bra 	$L__BB3_17;
	ld.global.u64 	%rd5, [%rd2+16];
	or.b64  	%rd18, %rd3, %rd5;
	and.b64  	%rd19, %rd18, -4294967296;
	setp.ne.s64 	%p2, %rd19, 0;
	@%p2 bra 	$L__BB3_3;
	cvt.u32.u64 	%r21, %rd5;
	cvt.u32.u64 	%r22, %rd3;
	div.u32 	%r23, %r22, %r21;
	mul.lo.s32 	%r24, %r23, %r21;
	sub.s32 	%r25, %r22, %r24;
	cvt.u64.u32 	%rd116, %r23;
	cvt.u64.u32 	%rd117, %r25;
	bra.uni 	$L__BB3_4;
$L__BB3_3:
	div.u64 	%rd116, %rd3, %rd5;
	mul.lo.s64 	%rd20, %rd116, %rd5;
	sub.s64 	%rd117, %rd3, %rd20;
$L__BB3_4:
	cvt.u32.u64 	%r26, %rd117;
	ld.global.u64 	%rd21, [%rd2+24];
	cvta.to.global.u64 	%rd22, %rd21;
	shl.b64 	%rd23, %rd116, 32;
	add.s64 	%rd24, %rd23, 4294967296;
	shr.s64 	%rd25, %rd24, 30;
	add.s64 	%rd26, %rd22, %rd25;
	ld.global.u32 	%r27, [%rd26];
	shr.s64 	%rd27, %rd23, 30;
	add.s64 	%rd28, %rd22, %rd27;
	ld.global.u32 	%r28, [%rd28];
	sub.s32 	%r29, %r27, %r28;
	cvt.s64.s32 	%rd29, %rd116;
	mul.lo.s64 	%rd30, %rd5, %rd29;
	add.s64 	%rd31, %rd30, %rd5;
	setp.gt.u64 	%p3, %rd31, %rd4;
	sub.s64 	%rd32, %rd4, %rd30;
	selp.b64 	%rd12, %rd32, %rd5, %p3;
	cvt.u32.u64 	%r1, %rd12;
	div.s32 	%r2, %r29, %r1;
	add.s32 	%r3, %r28, %r26;
	setp.lt.s32 	%p4, %r2, 1;
	mov.f64 	%fd67, 0d0000000000000000;
	@%p4 bra 	$L__BB3_16;
	ld.global.u64 	%rd33, [%rd2+32];
	cvta.to.global.u64 	%rd13, %rd33;
	ld.global.u64 	%rd34, [%rd2+40];
	cvta.to.global.u64 	%rd14, %rd34;
	setp.lt.u32 	%p5, %r2, 8;
	mov.f64 	%fd67, 0d0000000000000000;
	mov.b32 	%r56, 0;
	@%p5 bra 	$L__BB3_8;
	and.b32  	%r56, %r2, 2147483640;
	neg.s32 	%r53, %r56;
	mov.f64 	%fd67, 0d0000000000000000;
	mov.b32 	%r54, 0;
	shl.b64 	%rd41, %rd12, 32;
	shr.s64 	%rd42, %rd41, 30;
	shr.s64 	%rd44, %rd41, 29;
$L__BB3_7:
	.pragma "nounroll";
	mad.lo.s32 	%r33, %r54, %r1, %r3;
	mul.wide.s32 	%rd35, %r33, 4;
	add.s64 	%rd36, %rd13, %rd35;
	ld.global.u32 	%r34, [%rd36];
	mul.wide.s32 	%rd37, %r33, 8;
	add.s64 	%rd38, %rd14, %rd37;
	ld.global.f64 	%fd17, [%rd38];
	mul.wide.s32 	%rd39, %r34, 8;
	add.s64 	%rd40, %rd1, %rd39;
	ld.global.f64 	%fd18, [%rd40];
	fma.rn.f64 	%fd19, %fd17, %fd18, %fd67;
	add.s64 	%rd43, %rd36, %rd42;
	ld.global.u32 	%r35, [%rd43];
	add.s64 	%rd45, %rd38, %rd44;
	ld.global.f64 	%fd20, [%rd45];
	mul.wide.s32 	%rd46, %r35, 8;
	add.s64 	%rd47, %rd1, %rd46;
	ld.global.f64 	%fd21, [%rd47];
	fma.rn.f64 	%fd22, %fd20, %fd21, %fd19;
	add.s64 	%rd48, %rd43, %rd42;
	ld.global.u32 	%r36, [%rd48];
	add.s64 	%rd49, %rd45, %rd44;
	ld.global.f64 	%fd23, [%rd49];
	mul.wide.s32 	%rd50, %r36, 8;
	add.s64 	%rd51, %rd1, %rd50;
	ld.global.f64 	%fd24, [%rd51];
	fma.rn.f64 	%fd25, %fd23, %fd24, %fd22;
	add.s64 	%rd52, %rd48, %rd42;
	ld.global.u32 	%r37, [%rd52];
	add.s64 	%rd53, %rd49, %rd44;
	ld.global.f64 	%fd26, [%rd53];
	mul.wide.s32 	%rd54, %r37, 8;
	add.s64 	%rd55, %rd1, %rd54;
	ld.global.f64 	%fd27, [%rd55];
	fma.rn.f64 	%fd28, %fd26, %fd27, %fd25;
	add.s64 	%rd56, %rd52, %rd42;
	ld.global.u32 	%r38, [%rd56];
	add.s64 	%rd57, %rd53, %rd44;
	ld.global.f64 	%fd29, [%rd57];
	mul.wide.s32 	%rd58, %r38, 8;
	add.s64 	%rd59, %rd1, %rd58;
	ld.global.f64 	%fd30, [%rd59];
	fma.rn.f64 	%fd31, %fd29, %fd30, %fd28;
	add.s64 	%rd60, %rd56, %rd42;
	ld.global.u32 	%r39, [%rd60];
	add.s64 	%rd61, %rd57, %rd44;
	ld.global.f64 	%fd32, [%rd61];
	mul.wide.s32 	%rd62, %r39, 8;
	add.s64 	%rd63, %rd1, %rd62;
	ld.global.f64 	%fd33, [%rd63];
	fma.rn.f64 	%fd34, %fd32, %fd33, %fd31;
	add.s64 	%rd64, %rd60, %rd42;
	ld.global.u32 	%r40, [%rd64];
	add.s64 	%rd65, %rd61, %rd44;
	ld.global.f64 	%fd35, [%rd65];
	mul.wide.s32 	%rd66, %r40, 8;
	add.s64 	%rd67, %rd1, %rd66;
	ld.global.f64 	%fd36, [%rd67];
	fma.rn.f64 	%fd37, %fd35, %fd36, %fd34;
	add.s64 	%rd68, %rd64, %rd42;
	ld.global.u32 	%r41, [%rd68];
	add.s64 	%rd69, %rd65, %rd44;
	ld.global.f64 	%fd38, [%rd69];
	mul.wide.s32 	%rd70, %r41, 8;
	add.s64 	%rd71, %rd1, %rd70;
	ld.global.f64 	%fd39, [%rd71];
	fma.rn.f64 	%fd67, %fd38, %fd39, %fd37;
	add.s32 	%r54, %r54, 8;
	add.s32 	%r53, %r53, 8;
	setp.ne.s32 	%p6, %r53, 0;
	@%p6 bra 	$L__BB3_7;
$L__BB3_8:
	and.b32  	%r11, %r2, 7;
	setp.eq.s32 	%p7, %r11, 0;
	@%p7 bra 	$L__BB3_16;
	setp.lt.u32 	%p8, %r11, 4;
	@%p8 bra 	$L__BB3_11;
	mad.lo.s32 	%r42, %r56, %r1, %r3;
	mul.wide.s32 	%rd72, %r42, 4;
	add.s64 	%rd73, %rd13, %rd72;
	ld.global.u32 	%r43, [%rd73];
	mul.wide.s32 	%rd74, %r42, 8;
	add.s64 	%rd75, %rd14, %rd74;
	ld.global.f64 	%fd41, [%rd75];
	mul.wide.s32 	%rd76, %r43, 8;
	add.s64 	%rd77, %rd1, %rd76;
	ld.global.f64 	%fd42, [%rd77];
	fma.rn.f64 	%fd43, %fd41, %fd42, %fd67;
	shl.b64 	%rd78, %rd12, 32;
	shr.s64 	%rd79, %rd78, 30;
	add.s64 	%rd80, %rd73, %rd79;
	ld.global.u32 	%r44, [%rd80];
	shr.s64 	%rd81, %rd78, 29;
	add.s64 	%rd82, %rd75, %rd81;
	ld.global.f64 	%fd44, [%rd82];
	mul.wide.s32 	%rd83, %r44, 8;
	add.s64 	%rd84, %rd1, %rd83;
	ld.global.f64 	%fd45, [%rd84];
	fma.rn.f64 	%fd46, %fd44, %fd45, %fd43;
	add.s64 	%rd85, %rd80, %rd79;
	ld.global.u32 	%r45, [%rd85];
	add.s64 	%rd86, %rd82, %rd81;
	ld.global.f64 	%fd47, [%rd86];
	mul.wide.s32 	%rd87, %r45, 8;
	add.s64 	%rd88, %rd1, %rd87;
	ld.global.f64 	%fd48, [%rd88];
	fma.rn.f64 	%fd49, %fd47, %fd48, %fd46;
	add.s64 	%rd89, %rd85, %rd79;
	ld.global.u32 	%r46, [%rd89];
	add.s64 	%rd90, %rd86, %rd81;
	ld.global.f64 	%fd50, [%rd90];
	mul.wide.s32 	%rd91, %r46, 8;
	add.s64 	%rd92, %rd1, %rd91;
	ld.global.f64 	%fd51, [%rd92];
	fma.rn.f64 	%fd67, %fd50, %fd51, %fd49;
	add.s32 	%r56, %r56, 4;
$L__BB3_11:
	and.b32  	%r14, %r2, 3;
	setp.eq.s32 	%p9, %r14, 0;
	@%p9 bra 	$L__BB3_16;
	setp.eq.s32 	%p10, %r14, 1;
	@%p10 bra 	$L__BB3_14;
	mad.lo.s32 	%r47, %r56, %r1, %r3;
	mul.wide.s32 	%rd93, %r47, 4;
	add.s64 	%rd94, %rd13, %rd93;
	ld.global.u32 	%r48, [%rd94];
	mul.wide.s32 	%rd95, %r47, 8;
	add.s64 	%rd96, %rd14, %rd95;
	ld.global.f64 	%fd53, [%rd96];
	mul.wide.s32 	%rd97, %r48, 8;
	add.s64 	%rd98, %rd1, %rd97;
	ld.global.f64 	%fd54, [%rd98];
	fma.rn.f64 	%fd55, %fd53, %fd54, %fd67;
	shl.b64 	%rd99, %rd12, 32;
	shr.s64 	%rd100, %rd99, 30;
	add.s64 	%rd101, %rd94, %rd100;
	ld.global.u32 	%r49, [%rd101];
	shr.s64 	%rd102, %rd99, 29;
	add.s64 	%rd103, %rd96, %rd102;
	ld.global.f64 	%fd56, [%rd103];
	mul.wide.s32 	%rd104, %r49, 8;
	add.s64 	%rd105, %rd1, %rd104;
	ld.global.f64 	%fd57, [%rd105];
	fma.rn.f64 	%fd67, %fd56, %fd57, %fd55;
	add.s32 	%r56, %r56, 2;
$L__BB3_14:
	and.b32  	%r50, %r2, 1;
	setp.eq.b32 	%p11, %r50, 1;
	not.pred 	%p12, %p11;
	@%p12 bra 	$L__BB3_16;
	mad.lo.s32 	%r51, %r56, %r1, %r3;
	mul.wide.s32 	%rd106, %r51, 4;
	add.s64 	%rd107, %rd13, %rd106;
	ld.global.u32 	%r52, [%rd107];
	mul.wide.s32 	%rd108, %r51, 8;
	add.s64 	%rd109, %rd14, %rd108;
	ld.global.f64 	%fd58, [%rd109];
	mul.wide.s32 	%rd110, %r52, 8;
	add.s64 	%rd111, %rd1, %rd110;
	ld.global.f64 	%fd59, [%rd111];
	fma.rn.f64 	%fd67, %fd58, %fd59, %fd67;
$L__BB3_16:
	ld.param.u64 	%rd115, [_Z26sliced_ellpack_spmv_kernelPK13SlicedEllpackPKdPd_param_2];
	cvta.to.global.u64 	%rd112, %rd115;
	shl.b64 	%rd113, %rd3, 3;
	add.s64 	%rd114, %rd112, %rd113;
	st.global.f64 	[%rd114], %fd67;
$L__BB3_17:
	ret;

}


// ===== COMPILED SASS (sm_100) =====

	.target	sm_100

	.elftype	@"ET_EXEC"


//--------------------- .note.nv.tkinfo           --------------------------
	.section	.note.nv.tkinfo,"",@"SHT_NOTE"
	.sectionflags	@"SHF_NOTE_NV_TKINFO"
	.tkinfo
        /*0018*/ 	.word	0x00000002
        /*0030*/ 	.string	""
        /*0030*/ 	.string	"ptxas"
        /*0030*/ 	.string	"Cuda compilation tools, release 13.0, V13.0.88"
        /*0030*/ 	.string	"Build cuda_13.0.r13.0/compiler.36424714_0"
        /*0030*/ 	.string	"-arch sm_100 -m 64 "



//--------------------- .note.nv.cuinfo           --------------------------
	.section	.note.nv.cuinfo,"",@"SHT_NOTE"
	.sectionflags	@"SHF_NOTE_NV_CUINFO"
        /*0018*/ 	.short	0x0002
        /*001a*/ 	.short	0x0064
        /*001c*/ 	.short	0x0082
	.zero		2


//--------------------- .nv.info                  --------------------------
	.section	.nv.info,"",@"SHT_CUDA_INFO"
	.align	4


	//----- nvinfo : EIATTR_REGCOUNT
	.align		4
        /*0000*/ 	.byte	0x04, 0x2f
        /*0002*/ 	.short	(.L_1 - .L_0)
	.align		4
.L_0:
        /*0004*/ 	.word	index@(_Z15csr_spmv_kernelPK3CsrPKdPd)
        /*0008*/ 	.word	0x00000020


	//----- nvinfo : EIATTR_FRAME_SIZE
	.align		4
.L_1:
        /*000c*/ 	.byte	0x04, 0x11
        /*000e*/ 	.short	(.L_3 - .L_2)
	.align		4
.L_2:
        /*0010*/ 	.word	index@(_Z15csr_spmv_kernelPK3CsrPKdPd)
        /*0014*/ 	.word	0x00000000


	//----- nvinfo : EIATTR_REGCOUNT
	.align		4
.L_3:
        /*0018*/ 	.byte	0x04, 0x2f
        /*001a*/ 	.short	(.L_5 - .L_4)
	.align		4
.L_4:
        /*001c*/ 	.word	index@(_Z20ellpack8_spmv_kernelPK8Ellpack8PKdPd)
        /*0020*/ 	.word	0x00000020


	//----- nvinfo : EIATTR_FRAME_SIZE
	.align		4
.L_5:
        /*0024*/ 	.byte	0x04, 0x11
        /*0026*/ 	.short	(.L_7 - .L_6)
	.align		4
.L_6:
        /*0028*/ 	.word	index@(_Z20ellpack8_spmv_kernelPK8Ellpack8PKdPd)
        /*002c*/ 	.word	0x00000000


	//----- nvinfo : EIATTR_REGCOUNT
	.align		4
.L_7:
        /*0030*/ 	.byte	0x04, 0x2f
        /*0032*/ 	.short	(.L_9 - .L_8)
	.align		4
.L_8:
        /*0034*/ 	.word	index@(_Z20ellpack7_spmv_kernelPK8Ellpack7PKdPd)
        /*0038*/ 	.word	0x00000020


	//----- nvinfo : EIATTR_FRAME_SIZE
	.align		4
.L_9:
        /*003c*/ 	.byte	0x04, 0x11
        /*003e*/ 	.short	(.L_11 - .L_10)
	.align		4
.L_10:
        /*0040*/ 	.word	index@(_Z20ellpack7_spmv_kernelPK8Ellpack7PKdPd)
        /*0044*/ 	.word	0x00000000


	//----- nvinfo : EIATTR_REGCOUNT
	.align		4
.L_11:
        /*0048*/ 	.byte	0x04, 0x2f
        /*004a*/ 	.short	(.L_13 - .L_12)
	.align		4
.L_12:
        /*004c*/ 	.word	index@(_Z26sliced_ellpack_spmv_kernelPK13SlicedEllpackPKdPd)
        /*0050*/ 	.word	0x00000020


	//----- nvinfo : EIATTR_FRAME_SIZE
	.align		4
.L_13:
        /*0054*/ 	.byte	0x04, 0x11
        /*0056*/ 	.short	(.L_15 - .L_14)
	.align		4
.L_14:
        /*0058*/ 	.word	index@($__internal_0_$__cuda_sm20_div_u64)
        /*005c*/ 	.word	0x00000000


	//----- nvinfo : EIATTR_FRAME_SIZE
	.align		4
.L_15:
        /*0060*/ 	.byte	0x04, 0x11
        /*0062*/ 	.short	(.L_17 - .L_16)
	.align		4
.L_16:
        /*0064*/ 	.word	index@(_Z26sliced_ellpack_spmv_kernelPK13SlicedEllpackPKdPd)
        /*0068*/ 	.word	0x00000000


	//----- nvinfo : EIATTR_MIN_STACK_SIZE
	.align		4
.L_17:
        /*006c*/ 	.byte	0x04, 0x12
        /*006e*/ 	.short	(.L_19 - .L_18)
	.align		4
.L_18:
        /*0070*/ 	.word	index@(_Z26sliced_ellpack_spmv_kernelPK13SlicedEllpackPKdPd)
        /*0074*/ 	.word	0x00000000


	//----- nvinfo : EIATTR_MIN_STACK_SIZE
	.align		4
.L_19:
        /*0078*/ 	.byte	0x04, 0x12
        /*007a*/ 	.short	(.L_21 - .L_20)
	.align		4
.L_20:
        /*007c*/ 	.word	index@(_Z20ellpack7_spmv_kernelPK8Ellpack7PKdPd)
        /*0080*/ 	.word	0x00000000


	//----- nvinfo : EIATTR_MIN_STACK_SIZE
	.align		4
.L_21:
        /*0084*/ 	.byte	0x04, 0x12
        /*0086*/ 	.short	(.L_23 - .L_22)
	.align		4
.L_22:
        /*0088*/ 	.word	index@(_Z20ellpack8_spmv_kernelPK8Ellpack8PKdPd)
        /*008c*/ 	.word	0x00000000


	//----- nvinfo : EIATTR_MIN_STACK_SIZE
	.align		4
.L_23:
        /*0090*/ 	.byte	0x04, 0x12
        /*0092*/ 	.short	(.L_25 - .L_24)
	.align		4
.L_24:
        /*0094*/ 	.word	index@(_Z15csr_spmv_kernelPK3CsrPKdPd)
        /*0098*/ 	.word	0x00000000
.L_25:


//--------------------- .nv.compat                --------------------------
	.section	.nv.compat,"",@"SHT_CUDA_COMPAT_INFO"
	.align	4
        /*0000*/ 	.byte	0x02, 0x09, 0x00, 0x00, 0x02, 0x02, 0x01, 0x00, 0x02, 0x05, 0x05, 0x00, 0x03, 0x07, 0x01, 0x01
        /*0010*/ 	.byte	0x02, 0x03, 0x00, 0x00, 0x02, 0x06, 0x01, 0x00, 0x04, 0x0b, 0x08, 0x00, 0x01, 0x00, 0x00, 0x00
        /*0020*/ 	.byte	0x00, 0x00, 0x00, 0x00


//--------------------- .nv.info._Z26sliced_ellpack_spmv_kernelPK13SlicedEllpackPKdPd --------------------------
	.section	.nv.info._Z26sliced_ellpack_spmv_kernelPK13SlicedEllpackPKdPd,"",@"SHT_CUDA_INFO"
	.sectionflags	@""
	.align	4


	//----- nvinfo : EIATTR_CUDA_API_VERSION
	.align		4
        /*0000*/ 	.byte	0x04, 0x37
        /*0002*/ 	.short	(.L_27 - .L_26)
.L_26:
        /*0004*/ 	.word	0x00000082


	//----- nvinfo : EIATTR_KPARAM_INFO
	.align		4
.L_27:
        /*0008*/ 	.byte	0x04, 0x17
        /*000a*/ 	.short	(.L_29 - .L_28)
.L_28:
        /*000c*/ 	.word	0x00000000
        /*0010*/ 	.short	0x0002
        /*0012*/ 	.short	0x0010
        /*0014*/ 	.byte	0x00, 0xf5, 0x21, 0x00


	//----- nvinfo : EIATTR_KPARAM_INFO
	.align		4
.L_29:
        /*0018*/ 	.byte	0x04, 0x17
        /*001a*/ 	.short	(.L_31 - .L_30)
.L_30:
        /*001c*/ 	.word	0x00000000
        /*0020*/ 	.short	0x0001
        /*0022*/ 	.short	0x0008
        /*0024*/ 	.byte	0x00, 0xf5, 0x21, 0x00


	//----- nvinfo : EIATTR_KPARAM_INFO
	.align		4
.L_31:
        /*0028*/ 	.byte	0x04, 0x17
        /*002a*/ 	.short	(.L_33 - .L_32)
.L_32:
        /*002c*/ 	.word	0x00000000
        /*0030*/ 	.short	0x0000
        /*0032*/ 	.short	0x0000
        /*0034*/ 	.byte	0x00, 0xf5, 0x21, 0x00


	//----- nvinfo : EIATTR_SPARSE_MMA_MASK
	.align		4
.L_33:
        /*0038*/ 	.byte	0x03, 0x50
        /*003a*/ 	.short	0x0000


	//----- nvinfo : EIATTR_MAXREG_COUNT
	.align		4
        /*003c*/ 	.byte	0x03, 0x1b
        /*003e*/ 	.short	0x00ff


	//----- nvinfo : EIATTR_MERCURY_ISA_VERSION
	.align		4
        /*0040*/ 	.byte	0x03, 0x5f
        /*0042*/ 	.short	0x0101


	//----- nvinfo : EIATTR_VRC_CTA_INIT_COUNT
	.align		4
        /*0044*/ 	.byte	0x02, 0x4a
	.zero		1
	.zero		1


	//----- nvinfo : EIATTR_EXIT_INSTR_OFFSETS
	.align		4
        /*0048*/ 	.byte	0x04, 0x1c
        /*004a*/ 	.short	(.L_35 - .L_34)


	//   ....[0]....
.L_34:
        /*004c*/ 	.word	0x000000b0


	//   ....[1]....
        /*0050*/ 	.word	0x00001170


	//----- nvinfo : EIATTR_CRS_STACK_SIZE
	.align		4
.L_35:
        /*0054*/ 	.byte	0x04, 0x1e
        /*0056*/ 	.short	(.L_37 - .L_36)
.L_36:
        /*0058*/ 	.word	0x00000000


	//----- nvinfo : EIATTR_CBANK_PARAM_SIZE
	.align		4
.L_37:
        /*005c*/ 	.byte	0x03, 0x19
        /*005e*/ 	.short	0x0018


	//----- nvinfo : EIATTR_PARAM_CBANK
	.align		4
        /*0060*/ 	.byte	0x04, 0x0a
        /*0062*/ 	.short	(.L_39 - .L_38)
	.align		4
.L_38:
        /*0064*/ 	.word	index@(.nv.constant0._Z26sliced_ellpack_spmv_kernelPK13SlicedEllpackPKdPd)
        /*0068*/ 	.short	0x0380
        /*006a*/ 	.short	0x0018


	//----- nvinfo : EIATTR_SW_WAR
	.align		4
.L_39:
        /*006c*/ 	.byte	0x04, 0x36
        /*006e*/ 	.short	(.L_41 - .L_40)
.L_40:
        /*0070*/ 	.word	0x00000008
.L_41:


//--------------------- .nv.info._Z20ellpack7_spmv_kernelPK8Ellpack7PKdPd --------------------------
	.section	.nv.info._Z20ellpack7_spmv_kernelPK8Ellpack7PKdPd,"",@"SHT_CUDA_INFO"
	.sectionflags	@""
	.align	4


	//----- nvinfo : EIATTR_CUDA_API_VERSION
	.align		4
        /*0000*/ 	.byte	0x04, 0x37
        /*0002*/ 	.short	(.L_43 - .L_42)
.L_42:
        /*0004*/ 	.word	0x00000082


	//----- nvinfo : EIATTR_KPARAM_INFO
	.align		4
.L_43:
        /*0008*/ 	.byte	0x04, 0x17
        /*000a*/ 	.short	(.L_45 - .L_44)
.L_44:
        /*000c*/ 	.word	0x00000000
        /*0010*/ 	.short	0x0002
        /*0012*/ 	.short	0x0010
        /*0014*/ 	.byte	0x00, 0xf5, 0x21, 0x00


	//----- nvinfo : EIATTR_KPARAM_INFO
	.align		4
.L_45:
        /*0018*/ 	.byte	0x04, 0x17
        /*001a*/ 	.short	(.L_47 - .L_46)
.L_46:
        /*001c*/ 	.word	0x00000000
        /*0020*/ 	.short	0x0001
        /*0022*/ 	.short	0x0008
        /*0024*/ 	.byte	0x00, 0xf5, 0x21, 0x00


	//----- nvinfo : EIATTR_KPARAM_INFO
	.align		4
.L_47:
        /*0028*/ 	.byte	0x04, 0x17
        /*002a*/ 	.short	(.L_49 - .L_48)
.L_48:
        /*002c*/ 	.word	0x00000000
        /*0030*/ 	.short	0x0000
        /*0032*/ 	.short	0x0000
        /*0034*/ 	.byte	0x00, 0xf5, 0x21, 0x00


	//----- nvinfo : EIATTR_SPARSE_MMA_MASK
	.align		4
.L_49:
        /*0038*/ 	.byte	0x03, 0x50
        /*003a*/ 	.short	0x0000


	//----- nvinfo : EIATTR_MAXREG_COUNT
	.align		4
        /*003c*/ 	.byte	0x03, 0x1b
        /*003e*/ 	.short	0x00ff


	//----- nvinfo : EIATTR_MERCURY_ISA_VERSION
	.align		4
        /*0040*/ 	.byte	0x03, 0x5f
        /*0042*/ 	.short	0x0101


	//----- nvinfo : EIATTR_VRC_CTA_INIT_COUNT
	.align		4
        /*0044*/ 	.byte	0x02, 0x4a
	.zero		1
	.zero		1


	//----- nvinfo : EIATTR_EXIT_INSTR_OFFSETS
	.align		4
        /*0048*/ 	.byte	0x04, 0x1c
        /*004a*/ 	.short	(.L_51 - .L_50)


	//   ....[0]....
.L_50:
        /*004c*/ 	.word	0x000000a0


	//   ....[1]....
        /*0050*/ 	.word	0x00000610


	//----- nvinfo : EIATTR_CBANK_PARAM_SIZE
	.align		4
.L_51:
        /*0054*/ 	.byte	0x03, 0x19
        /*0056*/ 	.short	0x0018


	//----- nvinfo : EIATTR_PARAM_CBANK
	.align		4
        /*0058*/ 	.byte	0x04, 0x0a
        /*005a*/ 	.short	(.L_53 - .L_52)
	.align		4
.L_52:
        /*005c*/ 	.word	index@(.nv.constant0._Z20ellpack7_spmv_kernelPK8Ellpack7PKdPd)
        /*0060*/ 	.short	0x0380
        /*0062*/ 	.short	0x0018


	//----- nvinfo : EIATTR_SW_WAR
	.align		4
.L_53:
        /*0064*/ 	.byte	0x04, 0x36
        /*0066*/ 	.short	(.L_55 - .L_54)
.L_54:
        /*0068*/ 	.word	0x00000008
.L_55:


//--------------------- .nv.info._Z20ellpack8_spmv_kernelPK8Ellpack8PKdPd --------------------------
	.section	.nv.info._Z20ellpack8_spmv_kernelPK8Ellpack8PKdPd,"",@"SHT_CUDA_INFO"
	.sectionflags	@""
	.align	4


	//----- nvinfo : EIATTR_CUDA_API_VERSION
	.align		4
        /*0000*/ 	.byte	0x04, 0x37
        /*0002*/ 	.short	(.L_57 - .L_56)
.L_56:
        /*0004*/ 	.word	0x00000082


	//----- nvinfo : EIATTR_KPARAM_INFO
	.align		4
.L_57:
        /*0008*/ 	.byte	0x04, 0x17
        /*000a*/ 	.short	(.L_59 - .L_58)
.L_58:
        /*000c*/ 	.word	0x00000000
        /*0010*/ 	.short	0x0002
        /*0012*/ 	.short	0x0010
        /*0014*/ 	.byte	0x00, 0xf5, 0x21, 0x00


	//----- nvinfo : EIATTR_KPARAM_INFO
	.align		4
.L_59:
        /*0018*/ 	.byte	0x04, 0x17
        /*001a*/ 	.short	(.L_61 - .L_60)
.L_60:
        /*001c*/ 	.word	0x00000000
        /*0020*/ 	.short	0x0001
        /*0022*/ 	.short	0x0008
        /*0024*/ 	.byte	0x00, 0xf5, 0x21, 0x00


	//----- nvinfo : EIATTR_KPARAM_INFO
	.align		4
.L_61:
        /*0028*/ 	.byte	0x04, 0x17
        /*002a*/ 	.short	(.L_63 - .L_62)
.L_62:
        /*002c*/ 	.word	0x00000000
        /*0030*/ 	.short	0x0000
        /*0032*/ 	.short	0x0000
        /*0034*/ 	.byte	0x00, 0xf5, 0x21, 0x00


	//----- nvinfo : EIATTR_SPARSE_MMA_MASK
	.align		4
.L_63:
        /*0038*/ 	.byte	0x03, 0x50
        /*003a*/ 	.short	0x0000


	//----- nvinfo : EIATTR_MAXREG_COUNT
	.align		4
        /*003c*/ 	.byte	0x03, 0x1b
        /*003e*/ 	.short	0x00ff


	//----- nvinfo : EIATTR_MERCURY_ISA_VERSION
	.align		4
        /*0040*/ 	.byte	0x03, 0x5f
        /*0042*/ 	.short	0x0101


	//----- nvinfo : EIATTR_VRC_CTA_INIT_COUNT
	.align		4
        /*0044*/ 	.byte	0x02, 0x4a
	.zero		1
	.zero		1


	//----- nvinfo : EIATTR_EXIT_INSTR_OFFSETS
	.align		4
        /*0048*/ 	.byte	0x04, 0x1c
        /*004a*/ 	.short	(.L_65 - .L_64)


	//   ....[0]....
.L_64:
        /*004c*/ 	.word	0x000000a0


	//   ....[1]....
        /*0050*/ 	.word	0x00000ad0


	//----- nvinfo : EIATTR_CBANK_PARAM_SIZE
	.align		4
.L_65:
        /*0054*/ 	.byte	0x03, 0x19
        /*0056*/ 	.short	0x0018


	//----- nvinfo : EIATTR_PARAM_CBANK
	.align		4
        /*0058*/ 	.byte	0x04, 0x0a
        /*005a*/ 	.short	(.L_67 - .L_66)
	.align		4
.L_66:
        /*005c*/ 	.word	index@(.nv.constant0._Z20ellpack8_spmv_kernelPK8Ellpack8PKdPd)
        /*0060*/ 	.short	0x0380
        /*0062*/ 	.short	0x0018


	//----- nvinfo : EIATTR_SW_WAR
	.align		4
.L_67:
        /*0064*/ 	.byte	0x04, 0x36
        /*0066*/ 	.short	(.L_69 - .L_68)
.L_68:
        /*0068*/ 	.word	0x00000008
.L_69:


//--------------------- .nv.info._Z15csr_spmv_kernelPK3CsrPKdPd --------------------------
	.section	.nv.info._Z15csr_spmv_kernelPK3CsrPKdPd,"",@"SHT_CUDA_INFO"
	.sectionflags	@""
	.align	4


	//----- nvinfo : EIATTR_CUDA_API_VERSION
	.align		4
        /*0000*/ 	.byte	0x04, 0x37
        /*0002*/ 	.short	(.L_71 - .L_70)
.L_70:
        /*0004*/ 	.word	0x00000082


	//----- nvinfo : EIATTR_KPARAM_INFO
	.align		4
.L_71:
        /*0008*/ 	.byte	0x04, 0x17
        /*000a*/ 	.short	(.L_73 - .L_72)
.L_72:
        /*000c*/ 	.word	0x00000000
        /*0010*/ 	.short	0x0002
        /*0012*/ 	.short	0x0010
        /*0014*/ 	.byte	0x00, 0xf5, 0x21, 0x00


	//----- nvinfo : EIATTR_KPARAM_INFO
	.align		4
.L_73:
        /*0018*/ 	.byte	0x04, 0x17
        /*001a*/ 	.short	(.L_75 - .L_74)
.L_74:
        /*001c*/ 	.word	0x00000000
        /*0020*/ 	.short	0x0001
        /*0022*/ 	.short	0x0008
        /*0024*/ 	.byte	0x00, 0xf5, 0x21, 0x00


	//----- nvinfo : EIATTR_KPARAM_INFO
	.align		4
.L_75:
        /*0028*/ 	.byte	0x04, 0x17
        /*002a*/ 	.short	(.L_77 - .L_76)
.L_76:
        /*002c*/ 	.word	0x00000000
        /*0030*/ 	.short	0x0000
        /*0032*/ 	.short	0x0000
        /*0034*/ 	.byte	0x00, 0xf5, 0x21, 0x00


	//----- nvinfo : EIATTR_SPARSE_MMA_MASK
	.align		4
.L_77:
        /*0038*/ 	.byte	0x03, 0x50
        /*003a*/ 	.short	0x0000


	//----- nvinfo : EIATTR_MAXREG_COUNT
	.align		4
        /*003c*/ 	.byte	0x03, 0x1b
        /*003e*/ 	.short	0x00ff


	//----- nvinfo : EIATTR_MERCURY_ISA_VERSION
	.align		4
        /*0040*/ 	.byte	0x03, 0x5f
        /*0042*/ 	.short	0x0101


	//----- nvinfo : EIATTR_VRC_CTA_INIT_COUNT
	.align		4
        /*0044*/ 	.byte	0x02, 0x4a
	.zero		1
	.zero		1


	//----- nvinfo : EIATTR_EXIT_INSTR_OFFSETS
	.align		4
        /*0048*/ 	.byte	0x04, 0x1c
        /*004a*/ 	.short	(.L_79 - .L_78)


	//   ....[0]....
.L_78:
        /*004c*/ 	.word	0x000000a0


	//   ....[1]....
        /*0050*/ 	.word	0x000010b0


	//----- nvinfo : EIATTR_CRS_STACK_SIZE
	.align		4
.L_79:
        /*0054*/ 	.byte	0x04, 0x1e
        /*0056*/ 	.short	(.L_81 - .L_80)
.L_80:
        /*0058*/ 	.word	0x00000000


	//----- nvinfo : EIATTR_CBANK_PARAM_SIZE
	.align		4
.L_81:
        /*005c*/ 	.byte	0x03, 0x19
        /*005e*/ 	.short	0x0018


	//----- nvinfo : EIATTR_PARAM_CBANK
	.align		4
        /*0060*/ 	.byte	0x04, 0x0a
        /*0062*/ 	.short	(.L_83 - .L_82)
	.align		4
.L_82:
        /*0064*/ 	.word	index@(.nv.constant0._Z15csr_spmv_kernelPK3CsrPKdPd)
        /*0068*/ 	.short	0x0380
        /*006a*/ 	.short	0x0018


	//----- nvinfo : EIATTR_SW_WAR
	.align		4
.L_83:
        /*006c*/ 	.byte	0x04, 0x36
        /*006e*/ 	.short	(.L_85 - .L_84)
.L_84:
        /*0070*/ 	.word	0x00000008
.L_85:


//--------------------- .nv.callgraph             --------------------------
	.section	.nv.callgraph,"",@"SHT_CUDA_CALLGRAPH"
	.align	4
	.sectionentsize	8
	.align		4
        /*0000*/ 	.word	0x00000000
	.align		4
        /*0004*/ 	.word	0xffffffff
	.align		4
        /*0008*/ 	.word	0x00000000
	.align		4
        /*000c*/ 	.word	0xfffffffe
	.align		4
        /*0010*/ 	.word	0x00000000
	.align		4
        /*0014*/ 	.word	0xfffffffd
	.align		4
        /*0018*/ 	.word	0x00000000
	.align		4
        /*001c*/ 	.word	0xfffffffc


//--------------------- .text._Z26sliced_ellpack_spmv_kernelPK13SlicedEllpackPKdPd --------------------------
	.section	.text._Z26sliced_ellpack_spmv_kernelPK13SlicedEllpackPKdPd,"ax",@progbits
	.align	128
        .global         _Z26sliced_ellpack_spmv_kernelPK13SlicedEllpackPKdPd
        .type           _Z26sliced_ellpack_spmv_kernelPK13SlicedEllpackPKdPd,@function
        .size           _Z26sliced_ellpack_spmv_kernelPK13SlicedEllpackPKdPd,(.L_x_31 - _Z26sliced_ellpack_spmv_kernelPK13SlicedEllpackPKdPd)
        .other          _Z26sliced_ellpack_spmv_kernelPK13SlicedEllpackPKdPd,@"STO_CUDA_ENTRY STV_DEFAULT"
_Z26sliced_ellpack_spmv_kernelPK13SlicedEllpackPKdPd:
.text._Z26sliced_ellpack_spmv_kernelPK13SlicedEllpackPKdPd:
[----:B------:R-:W-:Y:S08]  /*0000*/  LDC R1, c[0x0][0x37c] ;  /* 0x0000df00ff017b82 */ /* 0x000ff00000000800 */
[----:B------:R-:W0:Y:S01]  /*0010*/  LDC.64 R6, c[0x0][0x380] ;  /* 0x0000e000ff067b82 */ /* 0x000e220000000a00 */
[----:B------:R-:W0:Y:S02]  /*0020*/  LDCU.64 UR4, c[0x0][0x358] ;  /* 0x00006b00ff0477ac */ /* 0x000e240008000a00 */
[----:B0-----:R-:W2:Y:S05]  /*0030*/  LDG.E.64 R4, desc[UR4][R6.64] ;  /* 0x0000000406047981 */ /* 0x001eaa000c1e1b00 */
[----:B------:R-:W0:Y:S01]  /*0040*/  S2UR UR6, SR_CTAID.X ;  /* 0x00000000000679c3 */ /* 0x000e220000002500 */
[----:B------:R-:W0:Y:S07]  /*0050*/  S2R R3, SR_TID.X ;  /* 0x0000000000037919 */ /* 0x000e2e0000002100 */
[----:B------:R-:W0:Y:S02]  /*0060*/  LDC R0, c[0x0][0x360] ;  /* 0x0000d800ff007b82 */ /* 0x000e240000000800 */
[----:B0-----:R-:W-:-:S05]  /*0070*/  IMAD R0, R0, UR6, R3 ;  /* 0x0000000600007c24 */ /* 0x001fca000f8e0203 */
[----:B------:R-:W-:Y:S02]  /*0080*/  SHF.R.S32.HI R3, RZ, 0x1f, R0 ;  /* 0x0000001fff037819 */ /* 0x000fe40000011400 */
[----:B--2---:R-:W-:-:S04]  /*0090*/  ISETP.GT.U32.AND P0, PT, R4, R0, PT ;  /* 0x000000000400720c */ /* 0x004fc80003f04070 */
[----:B------:R-:W-:-:S13]  /*00a0*/  ISETP.GT.U32.AND.EX P0, PT, R5, R3, PT, P0 ;  /* 0x000000030500720c */ /* 0x000fda0003f04100 */
[----:B------:R-:W-:Y:S05]  /*00b0*/  @!P0 EXIT ;  /* 0x000000000000894d */ /* 0x000fea0003800000 */
[----:B------:R-:W2:Y:S01]  /*00c0*/  LDG.E.64 R6, desc[UR4][R6.64+0x10] ;  /* 0x0000100406067981 */ /* 0x000ea2000c1e1b00 */
[----:B------:R-:W-:Y:S01]  /*00d0*/  BSSY.RECONVERGENT B0, `(.L_x_0) ;  /* 0x000001d000007945 */ /* 0x000fe20003800200 */
[----:B--2---:R-:W-:-:S04]  /*00e0*/  LOP3.LUT R2, R3, R7, RZ, 0xfc, !PT ;  /* 0x0000000703027212 */ /* 0x004fc800078efcff */
[----:B------:R-:W-:-:S13]  /*00f0*/  ISETP.NE.U32.AND P0, PT, R2, RZ, PT ;  /* 0x000000ff0200720c */ /* 0x000fda0003f05070 */
[----:B------:R-:W-:Y:S05]  /*0100*/  @P0 BRA `(.L_x_1) ;  /* 0x0000000000540947 */ /* 0x000fea0003800000 */
[----:B------:R-:W0:Y:S01]  /*0110*/  I2F.U32.RP R2, R6 ;  /* 0x0000000600027306 */ /* 0x000e220000209000 */
[----:B------:R-:W-:Y:S01]  /*0120*/  IMAD.MOV R11, RZ, RZ, -R6 ;  /* 0x000000ffff0b7224 */ /* 0x000fe200078e0a06 */
[----:B------:R-:W-:-:S06]  /*0130*/  ISETP.NE.U32.AND P2, PT, R6, RZ, PT ;  /* 0x000000ff0600720c */ /* 0x000fcc0003f45070 */
[----:B0-----:R-:W0:Y:S02]  /*0140*/  MUFU.RCP R2, R2 ;  /* 0x0000000200027308 */ /* 0x001e240000001000 */
[----:B0-----:R-:W-:-:S06]  /*0150*/  VIADD R8, R2, 0xffffffe ;  /* 0x0ffffffe02087836 */ /* 0x001fcc0000000000 */
[----:B------:R0:W1:Y:S02]  /*0160*/  F2I.FTZ.U32.TRUNC.NTZ R9, R8 ;  /* 0x0000000800097305 */ /* 0x000064000021f000 */
[----:B0-----:R-:W-:Y:S02]  /*0170*/  IMAD.MOV.U32 R8, RZ, RZ, RZ ;  /* 0x000000ffff087224 */ /* 0x001fe400078e00ff */
[----:B-1----:R-:W-:-:S04]  /*0180*/  IMAD R11, R11, R9, RZ ;  /* 0x000000090b0b7224 */ /* 0x002fc800078e02ff */
[----:B------:R-:W-:-:S06]  /*0190*/  IMAD.HI.U32 R9, R9, R11, R8 ;  /* 0x0000000b09097227 */ /* 0x000fcc00078e0008 */
[----:B------:R-:W-:-:S04]  /*01a0*/  IMAD.HI.U32 R11, R9, R0, RZ ;  /* 0x00000000090b7227 */ /* 0x000fc800078e00ff */
[----:B------:R-:W-:-:S04]  /*01b0*/  IMAD.MOV R9, RZ, RZ, -R11 ;  /* 0x000000ffff097224 */ /* 0x000fc800078e0a0b */
[----:B------:R-:W-:-:S05]  /*01c0*/  IMAD R9, R6, R9, R0 ;  /* 0x0000000906097224 */ /* 0x000fca00078e0200 */
[----:B------:R-:W-:-:S13]  /*01d0*/  ISETP.GE.U32.AND P0, PT, R9, R6, PT ;  /* 0x000000060900720c */ /* 0x000fda0003f06070 */
[----:B------:R-:W-:Y:S01]  /*01e0*/  @P0 IADD3 R9, PT, PT, -R6, R9, RZ ;  /* 0x0000000906090210 */ /* 0x000fe20007ffe1ff */
[----:B------:R-:W-:-:S03]  /*01f0*/  @P0 VIADD R11, R11, 0x1 ;  /* 0x000000010b0b0836 */ /* 0x000fc60000000000 */
[----:B------:R-:W-:-:S13]  /*0200*/  ISETP.GE.U32.AND P1, PT, R9, R6, PT ;  /* 0x000000060900720c */ /* 0x000fda0003f26070 */
[----:B------:R-:W-:Y:S01]  /*0210*/  @P1 VIADD R11, R11, 0x1 ;  /* 0x000000010b0b1836 */ /* 0x000fe20000000000 */
[----:B------:R-:W-:-:S05]  /*0220*/  @!P2 LOP3.LUT R11, RZ, R6, RZ, 0x33, !PT ;  /* 0x00000006ff0ba212 */ /* 0x000fca00078e33ff */
[----:B------:R-:W-:-:S04]  /*0230*/  IMAD.MOV R9, RZ, RZ, -R11 ;  /* 0x000000ffff097224 */ /* 0x000fc800078e0a0b */
[----:B------:R-:W-:Y:S01]  /*0240*/  IMAD R8, R6, R9, R0 ;  /* 0x0000000906087224 */ /* 0x000fe200078e0200 */
[----:B------:R-:W-:Y:S06]  /*0250*/  BRA `(.L_x_2) ;  /* 0x0000000000107947 */ /* 0x000fec0003800000 */
.L_x_1:
[----:B------:R-:W-:-:S07]  /*0260*/  MOV R2, 0x280 ;  /* 0x0000028000027802 */ /* 0x000fce0000000f00 */
[----:B------:R-:W-:Y:S05]  /*0270*/  CALL.REL.NOINC `($__internal_0_$__cuda_sm20_div_u64) ;  /* 0x0000000c00c07944 */ /* 0x000fea0003c00000 */
[----:B------:R-:W-:-:S05]  /*0280*/  IADD3 R9, PT, PT, -R11, RZ, RZ ;  /* 0x000000ff0b097210 */ /* 0x000fca0007ffe1ff */
[----:B------:R-:W-:-:S07]  /*0290*/  IMAD R8, R6, R9, R0 ;  /* 0x0000000906087224 */ /* 0x000fce00078e0200 */
.L_x_2:
[----:B------:R-:W-:Y:S05]  /*02a0*/  BSYNC.RECONVERGENT B0 ;  /* 0x0000000000007941 */ /* 0x000fea0003800200 */
.L_x_0:
[----:B------:R-:W0:Y:S02]  /*02b0*/  LDC.64 R12, c[0x0][0x380] ;  /* 0x0000e000ff0c7b82 */ /* 0x000e240000000a00 */
[----:B0-----:R-:W2:Y:S01]  /*02c0*/  LDG.E.64 R14, desc[UR4][R12.64+0x18] ;  /* 0x000018040c0e7981 */ /* 0x001ea2000c1e1b00 */
[----:B------:R-:W-:Y:S02]  /*02d0*/  IADD3 R9, P0, PT, RZ, RZ, RZ ;  /* 0x000000ffff097210 */ /* 0x000fe40007f1e0ff */
[----:B------:R-:W-:Y:S02]  /*02e0*/  SHF.R.S64 R17, RZ, 0x1e, R11 ;  /* 0x0000001eff117819 */ /* 0x000fe4000000100b */
[----:B------:R-:W-:-:S04]  /*02f0*/  IADD3.X R2, PT, PT, R11, 0x1, RZ, P0, !PT ;  /* 0x000000010b027810 */ /* 0x000fc800007fe4ff */
[----:B------:R-:W-:Y:S02]  /*0300*/  SHF.R.S64 R9, R9, 0x1e, R2 ;  /* 0x0000001e09097819 */ /* 0x000fe40000001002 */
[----:B------:R-:W-:Y:S01]  /*0310*/  SHF.R.S32.HI R21, RZ, 0x1f, R11 ;  /* 0x0000001fff157819 */ /* 0x000fe2000001140b */
[----:B------:R-:W-:Y:S01]  /*0320*/  IMAD.WIDE.U32 R18, R6, R11, R6 ;  /* 0x0000000b06127225 */ /* 0x000fe200078e0006 */
[C---:B--2---:R-:W-:Y:S02]  /*0330*/  IADD3 R16, P1, PT, R14.reuse, R17, RZ ;  /* 0x000000110e107210 */ /* 0x044fe40007f3e0ff */
[----:B------:R-:W-:Y:S02]  /*0340*/  IADD3 R14, P0, PT, R14, R9, RZ ;  /* 0x000000090e0e7210 */ /* 0x000fe40007f1e0ff */
[-C--:B------:R-:W-:Y:S02]  /*0350*/  LEA.HI.X.SX32 R17, R11, R15.reuse, 0x2, P1 ;  /* 0x0000000f0b117211 */ /* 0x080fe400008f16ff */
[----:B------:R-:W-:-:S03]  /*0360*/  LEA.HI.X.SX32 R15, R2, R15, 0x2, P0 ;  /* 0x0000000f020f7211 */ /* 0x000fc600000f16ff */
[----:B------:R-:W2:Y:S04]  /*0370*/  LDG.E R9, desc[UR4][R16.64] ;  /* 0x0000000410097981 */ /* 0x000ea8000c1e1900 */
[----:B------:R0:W2:Y:S01]  /*0380*/  LDG.E R10, desc[UR4][R14.64] ;  /* 0x000000040e0a7981 */ /* 0x0000a2000c1e1900 */
[----:B------:R-:W-:Y:S01]  /*0390*/  IMAD R2, R7, R11, RZ ;  /* 0x0000000b07027224 */ /* 0x000fe200078e02ff */
[----:B------:R-:W-:Y:S01]  /*03a0*/  ISETP.GT.U32.AND P0, PT, R18, R4, PT ;  /* 0x000000041200720c */ /* 0x000fe20003f04070 */
[----:B------:R-:W-:Y:S02]  /*03b0*/  BSSY.RECONVERGENT B0, `(.L_x_3) ;  /* 0x00000d7000007945 */ /* 0x000fe40003800200 */
[----:B------:R-:W-:Y:S02]  /*03c0*/  IMAD R21, R6, R21, R2 ;  /* 0x0000001506157224 */ /* 0x000fe400078e0202 */
[----:B------:R-:W-:-:S02]  /*03d0*/  IMAD.MOV R2, RZ, RZ, -R6 ;  /* 0x000000ffff027224 */ /* 0x000fc400078e0a06 */
[----:B------:R-:W-:Y:S02]  /*03e0*/  IMAD.IADD R19, R19, 0x1, R21 ;  /* 0x0000000113137824 */ /* 0x000fe400078e0215 */
[----:B------:R-:W-:-:S03]  /*03f0*/  IMAD R11, R11, R2, R4 ;  /* 0x000000020b0b7224 */ /* 0x000fc600078e0204 */
[----:B------:R-:W-:Y:S02]  /*0400*/  ISETP.GT.U32.AND.EX P0, PT, R19, R5, PT, P0 ;  /* 0x000000051300720c */ /* 0x000fe40003f04100 */
[----:B------:R-:W-:Y:S02]  /*0410*/  CS2R R18, SRZ ;  /* 0x0000000000127805 */ /* 0x000fe4000001ff00 */
[----:B------:R-:W-:-:S04]  /*0420*/  SEL R2, R11, R6, P0 ;  /* 0x000000060b027207 */ /* 0x000fc80000000000 */
[----:B0-----:R-:W-:-:S04]  /*0430*/  IABS R14, R2 ;  /* 0x00000002000e7213 */ /* 0x001fc80000000000 */
[----:B------:R-:W0:Y:S08]  /*0440*/  I2F.U32.RP R6, R14 ;  /* 0x0000000e00067306 */ /* 0x000e300000209000 */
[----:B0-----:R-:W0:Y:S02]  /*0450*/  MUFU.RCP R6, R6 ;  /* 0x0000000600067308 */ /* 0x001e240000001000 */
[----:B0-----:R-:W-:-:S06]  /*0460*/  VIADD R4, R6, 0xffffffe ;  /* 0x0ffffffe06047836 */ /* 0x001fcc0000000000 */
[----:B------:R0:W1:Y:S02]  /*0470*/  F2I.FTZ.U32.TRUNC.NTZ R5, R4 ;  /* 0x0000000400057305 */ /* 0x000064000021f000 */
[----:B0-----:R-:W-:Y:S01]  /*0480*/  IMAD.MOV.U32 R4, RZ, RZ, RZ ;  /* 0x000000ffff047224 */ /* 0x001fe200078e00ff */
[----:B-1----:R-:W-:-:S05]  /*0490*/  IADD3 R11, PT, PT, RZ, -R5, RZ ;  /* 0x80000005ff0b7210 */ /* 0x002fca0007ffe0ff */
[----:B------:R-:W-:-:S04]  /*04a0*/  IMAD R11, R11, R14, RZ ;  /* 0x0000000e0b0b7224 */ /* 0x000fc800078e02ff */
[----:B------:R-:W-:-:S04]  /*04b0*/  IMAD.HI.U32 R5, R5, R11, R4 ;  /* 0x0000000b05057227 */ /* 0x000fc800078e0004 */
[----:B--2---:R-:W-:Y:S01]  /*04c0*/  IMAD.IADD R7, R10, 0x1, -R9 ;  /* 0x000000010a077824 */ /* 0x004fe200078e0a09 */
[----:B------:R-:W-:-:S04]  /*04d0*/  IABS R10, R2 ;  /* 0x00000002000a7213 */ /* 0x000fc80000000000 */
[----:B------:R-:W-:Y:S01]  /*04e0*/  IABS R6, R7 ;  /* 0x0000000700067213 */ /* 0x000fe20000000000 */
[----:B------:R-:W-:Y:S01]  /*04f0*/  IMAD.MOV R10, RZ, RZ, -R10 ;  /* 0x000000ffff0a7224 */ /* 0x000fe200078e0a0a */
[----:B------:R-:W-:-:S03]  /*0500*/  LOP3.LUT R7, R7, R2, RZ, 0x3c, !PT ;  /* 0x0000000207077212 */ /* 0x000fc600078e3cff */
[----:B------:R-:W-:Y:S01]  /*0510*/  IMAD.HI.U32 R4, R5, R6, RZ ;  /* 0x0000000605047227 */ /* 0x000fe200078e00ff */
[----:B------:R-:W-:Y:S02]  /*0520*/  MOV R11, R10 ;  /* 0x0000000a000b7202 */ /* 0x000fe40000000f00 */
[----:B------:R-:W-:Y:S01]  /*0530*/  ISETP.GE.AND P1, PT, R7, RZ, PT ;  /* 0x000000ff0700720c */ /* 0x000fe20003f26270 */
[----:B------:R-:W-:Y:S02]  /*0540*/  IMAD.IADD R7, R9, 0x1, R8 ;  /* 0x0000000109077824 */ /* 0x000fe400078e0208 */
[----:B------:R-:W-:-:S05]  /*0550*/  IMAD R5, R4, R11, R6 ;  /* 0x0000000b04057224 */ /* 0x000fca00078e0206 */
[----:B------:R-:W-:-:S13]  /*0560*/  ISETP.GT.U32.AND P2, PT, R14, R5, PT ;  /* 0x000000050e00720c */ /* 0x000fda0003f44070 */
[----:B------:R-:W-:Y:S02]  /*0570*/  @!P2 IMAD.IADD R5, R5, 0x1, -R14 ;  /* 0x000000010505a824 */ /* 0x000fe400078e0a0e */
[----:B------:R-:W-:Y:S01]  /*0580*/  @!P2 VIADD R4, R4, 0x1 ;  /* 0x000000010404a836 */ /* 0x000fe20000000000 */
[----:B------:R-:W-:Y:S02]  /*0590*/  ISETP.NE.AND P2, PT, R2, RZ, PT ;  /* 0x000000ff0200720c */ /* 0x000fe40003f45270 */
[----:B------:R-:W-:-:S13]  /*05a0*/  ISETP.GE.U32.AND P0, PT, R5, R14, PT ;  /* 0x0000000e0500720c */ /* 0x000fda0003f06070 */
[----:B------:R-:W-:-:S05]  /*05b0*/  @P0 VIADD R4, R4, 0x1 ;  /* 0x0000000104040836 */ /* 0x000fca0000000000 */
[----:B------:R-:W-:Y:S02]  /*05c0*/  @!P1 IADD3 R4, PT, PT, -R4, RZ, RZ ;  /* 0x000000ff04049210 */ /* 0x000fe40007ffe1ff */
[----:B------:R-:W-:-:S04]  /*05d0*/  @!P2 LOP3.LUT R4, RZ, R2, RZ, 0x33, !PT ;  /* 0x00000002ff04a212 */ /* 0x000fc800078e33ff */
[----:B------:R-:W-:-:S13]  /*05e0*/  ISETP.GE.AND P0, PT, R4, 0x1, PT ;  /* 0x000000010400780c */ /* 0x000fda0003f06270 */
[----:B------:R-:W-:Y:S05]  /*05f0*/  @!P0 BRA `(.L_x_4) ;  /* 0x0000000800c88947 */ /* 0x000fea0003800000 */
[----:B------:R0:W5:Y:S04]  /*0600*/  LDG.E.64 R10, desc[UR4][R12.64+0x20] ;  /* 0x000020040c0a7981 */ /* 0x000168000c1e1b00 */
[----:B------:R0:W5:Y:S01]  /*0610*/  LDG.E.64 R8, desc[UR4][R12.64+0x28] ;  /* 0x000028040c087981 */ /* 0x000162000c1e1b00 */
[----:B------:R-:W-:Y:S01]  /*0620*/  ISETP.GE.U32.AND P0, PT, R4, 0x8, PT ;  /* 0x000000080400780c */ /* 0x000fe20003f06070 */
[----:B------:R-:W-:Y:S01]  /*0630*/  BSSY.RECONVERGENT B1, `(.L_x_5) ;  /* 0x0000058000017945 */ /* 0x000fe20003800200 */
[----:B------:R-:W-:Y:S01]  /*0640*/  IMAD.MOV.U32 R6, RZ, RZ, RZ ;  /* 0x000000ffff067224 */ /* 0x000fe200078e00ff */
[----:B------:R-:W-:-:S10]  /*0650*/  CS2R R18, SRZ ;  /* 0x0000000000127805 */ /* 0x000fd4000001ff00 */
[----:B0-----:R-:W-:Y:S05]  /*0660*/  @!P0 BRA `(.L_x_6) ;  /* 0x0000000400508947 */ /* 0x001fea0003800000 */
[----:B------:R-:W-:Y:S01]  /*0670*/  LOP3.LUT R6, R4, 0x7ffffff8, RZ, 0xc0, !PT ;  /* 0x7ffffff804067812 */ /* 0x000fe200078ec0ff */
[----:B------:R-:W-:Y:S01]  /*0680*/  IMAD.MOV.U32 R5, RZ, RZ, RZ ;  /* 0x000000ffff057224 */ /* 0x000fe200078e00ff */
[--C-:B------:R-:W-:Y:S02]  /*0690*/  SHF.R.S64 R25, RZ, 0x1e, R2.reuse ;  /* 0x0000001eff197819 */ /* 0x100fe40000001002 */
[----:B------:R-:W-:Y:S02]  /*06a0*/  CS2R R18, SRZ ;  /* 0x0000000000127805 */ /* 0x000fe4000001ff00 */
[--C-:B------:R-:W-:Y:S02]  /*06b0*/  SHF.R.S32.HI R27, RZ, 0x1e, R2.reuse ;  /* 0x0000001eff1b7819 */ /* 0x100fe40000011402 */
[--C-:B------:R-:W-:Y:S02]  /*06c0*/  SHF.R.S64 R29, RZ, 0x1d, R2.reuse ;  /* 0x0000001dff1d7819 */ /* 0x100fe40000001002 */
[----:B------:R-:W-:-:S02]  /*06d0*/  SHF.R.S32.HI R24, RZ, 0x1d, R2 ;  /* 0x0000001dff187819 */ /* 0x000fc40000011402 */
[----:B------:R-:W-:-:S07]  /*06e0*/  IADD3 R26, PT, PT, -R6, RZ, RZ ;  /* 0x000000ff061a7210 */ /* 0x000fce0007ffe1ff */
.L_x_7:
[----:B------:R-:W-:Y:S01]  /*06f0*/  IMAD R15, R5, R2, R7 ;  /* 0x00000002050f7224 */ /* 0x000fe200078e0207 */
[----:B------:R-:W0:Y:S03]  /*0700*/  LDC.64 R12, c[0x0][0x388] ;  /* 0x0000e200ff0c7b82 */ /* 0x000e260000000a00 */
[----:B-----5:R-:W-:-:S05]  /*0710*/  IMAD.WIDE R20, R15, 0x4, R10 ;  /* 0x000000040f147825 */ /* 0x020fca00078e020a */
[----:B------:R-:W0:Y:S01]  /*0720*/  LDG.E R23, desc[UR4][R20.64] ;  /* 0x0000000414177981 */ /* 0x000e22000c1e1900 */
[----:B------:R-:W-:-:S05]  /*0730*/  IMAD.WIDE R14, R15, 0x8, R8 ;  /* 0x000000080f0e7825 */ /* 0x000fca00078e0208 */
[----:B------:R-:W2:Y:S01]  /*0740*/  LDG.E.64 R16, desc[UR4][R14.64] ;  /* 0x000000040e107981 */ /* 0x000ea2000c1e1b00 */
[----:B0-----:R-:W-:-:S06]  /*0750*/  IMAD.WIDE R22, R23, 0x8, R12 ;  /* 0x0000000817167825 */ /* 0x001fcc00078e020c */
[----:B------:R-:W2:Y:S02]  /*0760*/  LDG.E.64 R22, desc[UR4][R22.64] ;  /* 0x0000000416167981 */ /* 0x000ea4000c1e1b00 */
[----:B--2---:R-:W-:Y:S01]  /*0770*/  DFMA R22, R16, R22, R18 ;  /* 0x000000161016722b */ /* 0x004fe20000000012 */
[----:B------:R-:W-:-:S05]  /*0780*/  IADD3 R16, P0, PT, R20, R25, RZ ;  /* 0x0000001914107210 */ /* 0x000fca0007f1e0ff */
[----:B------:R-:W-:-:S05]  /*0790*/  IMAD.X R17, R21, 0x1, R27, P0 ;  /* 0x0000000115117824 */ /* 0x000fca00000e061b */
[----:B------:R-:W2:Y:S01]  /*07a0*/  LDG.E R21, desc[UR4][R16.64] ;  /* 0x0000000410157981 */ /* 0x000ea2000c1e1900 */
[----:B------:R-:W-:-:S05]  /*07b0*/  IADD3 R18, P0, PT, R14, R29, RZ ;  /* 0x0000001d0e127210 */ /* 0x000fca0007f1e0ff */
[----:B------:R-:W-:-:S05]  /*07c0*/  IMAD.X R19, R15, 0x1, R24, P0 ;  /* 0x000000010f137824 */ /* 0x000fca00000e0618 */
[----:B------:R-:W3:Y:S01]  /*07d0*/  LDG.E.64 R14, desc[UR4][R18.64] ;  /* 0x00000004120e7981 */ /* 0x000ee2000c1e1b00 */
[----:B--2---:R-:W-:-:S06]  /*07e0*/  IMAD.WIDE R20, R21, 0x8, R12 ;  /* 0x0000000815147825 */ /* 0x004fcc00078e020c */
[----:B------:R-:W3:Y:S02]  /*07f0*/  LDG.E.64 R20, desc[UR4][R20.64] ;  /* 0x0000000414147981 */ /* 0x000ee4000c1e1b00 */
[----:B---3--:R-:W-:Y:S01]  /*0800*/  DFMA R20, R14, R20, R22 ;  /* 0x000000140e14722b */ /* 0x008fe20000000016 */
[----:B------:R-:W-:-:S05]  /*0810*/  IADD3 R22, P0, PT, R16, R25, RZ ;  /* 0x0000001910167210 */ /* 0x000fca0007f1e0ff */
[----:B------:R-:W-:-:S05]  /*0820*/  IMAD.X R23, R17, 0x1, R27, P0 ;  /* 0x0000000111177824 */ /* 0x000fca00000e061b */
[----:B------:R-:W2:Y:S01]  /*0830*/  LDG.E R28, desc[UR4][R22.64] ;  /* 0x00000004161c7981 */ /* 0x000ea2000c1e1900 */
[----:B------:R-:W-:-:S04]  /*0840*/  IADD3 R14, P0, PT, R18, R29, RZ ;  /* 0x0000001d120e7210 */ /* 0x000fc80007f1e0ff */
[----:B------:R-:W-:-:S05]  /*0850*/  IADD3.X R15, PT, PT, R19, R24, RZ, P0, !PT ;  /* 0x00000018130f7210 */ /* 0x000fca00007fe4ff */
[----:B------:R-:W3:Y:S01]  /*0860*/  LDG.E.64 R18, desc[UR4][R14.64] ;  /* 0x000000040e127981 */ /* 0x000ee2000c1e1b00 */
[----:B--2---:R-:W-:-:S06]  /*0870*/  IMAD.WIDE R16, R28, 0x8, R12 ;  /* 0x000000081c107825 */ /* 0x004fcc00078e020c */
[----:B------:R-:W3:Y:S02]  /*0880*/  LDG.E.64 R16, desc[UR4][R16.64] ;  /* 0x0000000410107981 */ /* 0x000ee4000c1e1b00 */
[----:B---3--:R-:W-:Y:S01]  /*0890*/  DFMA R16, R18, R16, R20 ;  /* 0x000000101210722b */ /* 0x008fe20000000014 */
        /* <DEDUP_REMOVED lines=37> */
[----:B------:R-:W-:-:S06]  /*0af0*/  IMAD.X R15, R17, 0x1, R27, P0 ;  /* 0x00000001110f7824 */ /* 0x000fcc00000e061b */
[----:B------:R-:W2:Y:S01]  /*0b00*/  LDG.E R15, desc[UR4][R14.64] ;  /* 0x000000040e0f7981 */ /* 0x000ea2000c1e1900 */
[----:B------:R-:W-:-:S05]  /*0b10*/  IADD3 R16, P0, PT, R18, R29, RZ ;  /* 0x0000001d12107210 */ /* 0x000fca0007f1e0ff */
[----:B------:R-:W-:-:S06]  /*0b20*/  IMAD.X R17, R19, 0x1, R24, P0 ;  /* 0x0000000113117824 */ /* 0x000fcc00000e0618 */
[----:B------:R-:W3:Y:S01]  /*0b30*/  LDG.E.64 R16, desc[UR4][R16.64] ;  /* 0x0000000410107981 */ /* 0x000ee2000c1e1b00 */
[----:B--2---:R-:W-:-:S06]  /*0b40*/  IMAD.WIDE R12, R15, 0x8, R12 ;  /* 0x000000080f0c7825 */ /* 0x004fcc00078e020c */
[----:B------:R-:W3:Y:S01]  /*0b50*/  LDG.E.64 R12, desc[UR4][R12.64] ;  /* 0x000000040c0c7981 */ /* 0x000ee2000c1e1b00 */
[----:B------:R-:W-:-:S05]  /*0b60*/  VIADD R26, R26, 0x8 ;  /* 0x000000081a1a7836 */ /* 0x000fca0000000000 */
[----:B------:R-:W-:Y:S02]  /*0b70*/  ISETP.NE.AND P0, PT, R26, RZ, PT ;  /* 0x000000ff1a00720c */ /* 0x000fe40003f05270 */
[----:B------:R-:W-:Y:S01]  /*0b80*/  IADD3 R5, PT, PT, R5, 0x8, RZ ;  /* 0x0000000805057810 */ /* 0x000fe20007ffe0ff */
[----:B---3--:R-:W-:-:S10]  /*0b90*/  DFMA R18, R16, R12, R20 ;  /* 0x0000000c1012722b */ /* 0x008fd40000000014 */
[----:B------:R-:W-:Y:S05]  /*0ba0*/  @P0 BRA `(.L_x_7) ;  /* 0xfffffff800d00947 */ /* 0x000fea000383ffff */
.L_x_6:
[----:B------:R-:W-:Y:S05]  /*0bb0*/  BSYNC.RECONVERGENT B1 ;  /* 0x0000000000017941 */ /* 0x000fea0003800200 */
.L_x_5:
[----:B------:R-:W-:-:S13]  /*0bc0*/  LOP3.LUT P0, R5, R4, 0x7, RZ, 0xc0, !PT ;  /* 0x0000000704057812 */ /* 0x000fda000780c0ff */
[----:B------:R-:W-:Y:S05]  /*0bd0*/  @!P0 BRA `(.L_x_4) ;  /* 0x0000000400508947 */ /* 0x000fea0003800000 */
[----:B------:R-:W-:Y:S01]  /*0be0*/  ISETP.GE.U32.AND P0, PT, R5, 0x4, PT ;  /* 0x000000040500780c */ /* 0x000fe20003f06070 */
[----:B------:R-:W-:-:S12]  /*0bf0*/  BSSY.RECONVERGENT B1, `(.L_x_8) ;  /* 0x000002b000017945 */ /* 0x000fd80003800200 */
[----:B------:R-:W-:Y:S05]  /*0c00*/  @!P0 BRA `(.L_x_9) ;  /* 0x0000000000a48947 */ /* 0x000fea0003800000 */
[----:B------:R-:W-:Y:S01]  /*0c10*/  IMAD R23, R6, R2, R7 ;  /* 0x0000000206177224 */ /* 0x000fe200078e0207 */
[----:B------:R-:W0:Y:S03]  /*0c20*/  LDC.64 R12, c[0x0][0x388] ;  /* 0x0000e200ff0c7b82 */ /* 0x000e260000000a00 */
[----:B-----5:R-:W-:-:S05]  /*0c30*/  IMAD.WIDE R26, R23, 0x4, R10 ;  /* 0x00000004171a7825 */ /* 0x020fca00078e020a */
[----:B------:R-:W0:Y:S01]  /*0c40*/  LDG.E R21, desc[UR4][R26.64] ;  /* 0x000000041a157981 */ /* 0x000e22000c1e1900 */
[----:B------:R-:W-:Y:S01]  /*0c50*/  SHF.R.S64 R5, RZ, 0x1e, R2 ;  /* 0x0000001eff057819 */ /* 0x000fe20000001002 */
[----:B------:R-:W-:Y:S01]  /*0c60*/  IMAD.WIDE R22, R23, 0x8, R8 ;  /* 0x0000000817167825 */ /* 0x000fe200078e0208 */
[----:B------:R-:W-:Y:S02]  /*0c70*/  SHF.R.S32.HI R25, RZ, 0x1e, R2 ;  /* 0x0000001eff197819 */ /* 0x000fe40000011402 */
[----:B------:R-:W-:Y:S02]  /*0c80*/  IADD3 R14, P0, PT, R26, R5, RZ ;  /* 0x000000051a0e7210 */ /* 0x000fe40007f1e0ff */
[----:B------:R-:W2:Y:S03]  /*0c90*/  LDG.E.64 R16, desc[UR4][R22.64] ;  /* 0x0000000416107981 */ /* 0x000ea6000c1e1b00 */
[----:B------:R-:W-:-:S05]  /*0ca0*/  IMAD.X R15, R27, 0x1, R25, P0 ;  /* 0x000000011b0f7824 */ /* 0x000fca00000e0619 */
[----:B------:R-:W3:Y:S01]  /*0cb0*/  LDG.E R24, desc[UR4][R14.64] ;  /* 0x000000040e187981 */ /* 0x000ee2000c1e1900 */
[----:B0-----:R-:W-:-:S06]  /*0cc0*/  IMAD.WIDE R20, R21, 0x8, R12 ;  /* 0x0000000815147825 */ /* 0x001fcc00078e020c */
[----:B------:R-:W2:Y:S01]  /*0cd0*/  LDG.E.64 R20, desc[UR4][R20.64] ;  /* 0x0000000414147981 */ /* 0x000ea2000c1e1b00 */
[--C-:B------:R-:W-:Y:S02]  /*0ce0*/  SHF.R.S64 R27, RZ, 0x1d, R2.reuse ;  /* 0x0000001dff1b7819 */ /* 0x100fe40000001002 */
[----:B------:R-:W-:Y:S01]  /*0cf0*/  SHF.R.S32.HI R29, RZ, 0x1d, R2 ;  /* 0x0000001dff1d7819 */ /* 0x000fe20000011402 */
[----:B--2---:R-:W-:Y:S01]  /*0d00*/  DFMA R20, R16, R20, R18 ;  /* 0x000000141014722b */ /* 0x004fe20000000012 */
[----:B------:R-:W-:-:S05]  /*0d10*/  IADD3 R16, P0, PT, R22, R27, RZ ;  /* 0x0000001b16107210 */ /* 0x000fca0007f1e0ff */
[----:B------:R-:W-:Y:S02]  /*0d20*/  IMAD.X R17, R23, 0x1, R29, P0 ;  /* 0x0000000117117824 */ /* 0x000fe400000e061d */
[----:B---3--:R-:W-:-:S03]  /*0d30*/  IMAD.WIDE R22, R24, 0x8, R12 ;  /* 0x0000000818167825 */ /* 0x008fc600078e020c */
[----:B------:R-:W2:Y:S04]  /*0d40*/  LDG.E.64 R18, desc[UR4][R16.64] ;  /* 0x0000000410127981 */ /* 0x000ea8000c1e1b00 */
[----:B------:R-:W2:Y:S02]  /*0d50*/  LDG.E.64 R22, desc[UR4][R22.64] ;  /* 0x0000000416167981 */ /* 0x000ea4000c1e1b00 */
[----:B--2---:R-:W-:Y:S01]  /*0d60*/  DFMA R18, R18, R22, R20 ;  /* 0x000000161212722b */ /* 0x004fe20000000014 */
[----:B------:R-:W-:-:S05]  /*0d70*/  IADD3 R20, P0, PT, R14, R5, RZ ;  /* 0x000000050e147210 */ /* 0x000fca0007f1e0ff */
[----:B------:R-:W-:Y:S01]  /*0d80*/  IMAD.X R21, R15, 0x1, R25, P0 ;  /* 0x000000010f157824 */ /* 0x000fe200000e0619 */
[----:B------:R-:W-:-:S04]  /*0d90*/  IADD3 R14, P0, PT, R20, R5, RZ ;  /* 0x00000005140e7210 */ /* 0x000fc80007f1e0ff */
[----:B------:R-:W2:Y:S01]  /*0da0*/  LDG.E R5, desc[UR4][R20.64] ;  /* 0x0000000414057981 */ /* 0x000ea2000c1e1900 */
[----:B------:R-:W-:-:S06]  /*0db0*/  IADD3.X R15, PT, PT, R21, R25, RZ, P0, !PT ;  /* 0x00000019150f7210 */ /* 0x000fcc00007fe4ff */
[----:B------:R-:W3:Y:S01]  /*0dc0*/  LDG.E R15, desc[UR4][R14.64] ;  /* 0x000000040e0f7981 */ /* 0x000ee2000c1e1900 */
[----:B------:R-:W-:-:S05]  /*0dd0*/  IADD3 R24, P0, PT, R16, R27, RZ ;  /* 0x0000001b10187210 */ /* 0x000fca0007f1e0ff */
[----:B------:R-:W-:Y:S01]  /*0de0*/  IMAD.X R25, R17, 0x1, R29, P0 ;  /* 0x0000000111197824 */ /* 0x000fe200000e061d */
[----:B------:R-:W-:-:S04]  /*0df0*/  IADD3 R22, P0, PT, R24, R27, RZ ;  /* 0x0000001b18167210 */ /* 0x000fc80007f1e0ff */
[----:B------:R-:W4:Y:S01]  /*0e00*/  LDG.E.64 R26, desc[UR4][R24.64] ;  /* 0x00000004181a7981 */ /* 0x000f22000c1e1b00 */
[----:B------:R-:W-:-:S06]  /*0e10*/  IMAD.X R23, R25, 0x1, R29, P0 ;  /* 0x0000000119177824 */ /* 0x000fcc00000e061d */
[----:B------:R-:W4:Y:S01]  /*0e20*/  LDG.E.64 R22, desc[UR4][R22.64] ;  /* 0x0000000416167981 */ /* 0x000f22000c1e1b00 */
[----:B--2---:R-:W-:-:S06]  /*0e30*/  IMAD.WIDE R16, R5, 0x8, R12 ;  /* 0x0000000805107825 */ /* 0x004fcc00078e020c */
[----:B------:R-:W4:Y:S01]  /*0e40*/  LDG.E.64 R16, desc[UR4][R16.64] ;  /* 0x0000000410107981 */ /* 0x000f22000c1e1b00 */
[----:B---3--:R-:W-:-:S06]  /*0e50*/  IMAD.WIDE R12, R15, 0x8, R12 ;  /* 0x000000080f0c7825 */ /* 0x008fcc00078e020c */
[----:B------:R-:W2:Y:S01]  /*0e60*/  LDG.E.64 R12, desc[UR4][R12.64] ;  /* 0x000000040c0c7981 */ /* 0x000ea2000c1e1b00 */
[----:B------:R-:W-:Y:S01]  /*0e70*/  VIADD R6, R6, 0x4 ;  /* 0x0000000406067836 */ /* 0x000fe20000000000 */
[----:B----4-:R-:W-:-:S08]  /*0e80*/  DFMA R18, R26, R16, R18 ;  /* 0x000000101a12722b */ /* 0x010fd00000000012 */
[----:B--2---:R-:W-:-:S11]  /*0e90*/  DFMA R18, R22, R12, R18 ;  /* 0x0000000c1612722b */ /* 0x004fd60000000012 */
.L_x_9:
[----:B------:R-:W-:Y:S05]  /*0ea0*/  BSYNC.RECONVERGENT B1 ;  /* 0x0000000000017941 */ /* 0x000fea0003800200 */
.L_x_8:
[----:B------:R-:W-:-:S13]  /*0eb0*/  LOP3.LUT P0, R5, R4, 0x3, RZ, 0xc0, !PT ;  /* 0x0000000304057812 */ /* 0x000fda000780c0ff */
[----:B------:R-:W-:Y:S05]  /*0ec0*/  @!P0 BRA `(.L_x_4) ;  /* 0x0000000000948947 */ /* 0x000fea0003800000 */
[----:B------:R-:W-:Y:S01]  /*0ed0*/  ISETP.NE.AND P1, PT, R5, 0x1, PT ;  /* 0x000000010500780c */ /* 0x000fe20003f25270 */
[----:B------:R-:W-:Y:S01]  /*0ee0*/  BSSY.RECONVERGENT B1, `(.L_x_10) ;  /* 0x0000019000017945 */ /* 0x000fe20003800200 */
[----:B------:R-:W-:-:S04]  /*0ef0*/  LOP3.LUT R4, R4, 0x1, RZ, 0xc0, !PT ;  /* 0x0000000104047812 */ /* 0x000fc800078ec0ff */
[----:B------:R-:W-:-:S07]  /*0f00*/  ISETP.NE.U32.AND P0, PT, R4, 0x1, PT ;  /* 0x000000010400780c */ /* 0x000fce0003f05070 */
[----:B------:R-:W-:Y:S06]  /*0f10*/  @!P1 BRA `(.L_x_11) ;  /* 0x0000000000549947 */ /* 0x000fec0003800000 */
[----:B------:R-:W-:Y:S01]  /*0f20*/  IMAD R21, R6, R2, R7 ;  /* 0x0000000206157224 */ /* 0x000fe200078e0207 */
[----:B------:R-:W-:Y:S01]  /*0f30*/  SHF.R.S64 R25, RZ, 0x1e, R2 ;  /* 0x0000001eff197819 */ /* 0x000fe20000001002 */
[----:B------:R-:W0:Y:S02]  /*0f40*/  LDC.64 R16, c[0x0][0x388] ;  /* 0x0000e200ff107b82 */ /* 0x000e240000000a00 */
[----:B-----5:R-:W-:-:S03]  /*0f50*/  IMAD.WIDE R22, R21, 0x4, R10 ;  /* 0x0000000415167825 */ /* 0x020fc600078e020a */
[----:B------:R-:W-:Y:S02]  /*0f60*/  IADD3 R24, P1, PT, R22, R25, RZ ;  /* 0x0000001916187210 */ /* 0x000fe40007f3e0ff */
[----:B------:R-:W0:Y:S02]  /*0f70*/  LDG.E R13, desc[UR4][R22.64] ;  /* 0x00000004160d7981 */ /* 0x000e24000c1e1900 */
[----:B------:R-:W-:-:S06]  /*0f80*/  LEA.HI.X.SX32 R25, R2, R23, 0x2, P1 ;  /* 0x0000001702197211 */ /* 0x000fcc00008f16ff */
[----:B------:R-:W2:Y:S01]  /*0f90*/  LDG.E R25, desc[UR4][R24.64] ;  /* 0x0000000418197981 */ /* 0x000ea2000c1e1900 */
[----:B------:R-:W-:Y:S01]  /*0fa0*/  IMAD.WIDE R20, R21, 0x8, R8 ;  /* 0x0000000815147825 */ /* 0x000fe200078e0208 */
[----:B------:R-:W-:-:S04]  /*0fb0*/  SHF.R.S64 R15, RZ, 0x1d, R2 ;  /* 0x0000001dff0f7819 */ /* 0x000fc80000001002 */
[----:B------:R-:W-:Y:S01]  /*0fc0*/  IADD3 R14, P1, PT, R20, R15, RZ ;  /* 0x0000000f140e7210 */ /* 0x000fe20007f3e0ff */
[----:B------:R-:W3:Y:S03]  /*0fd0*/  LDG.E.64 R4, desc[UR4][R20.64] ;  /* 0x0000000414047981 */ /* 0x000ee6000c1e1b00 */
[----:B------:R-:W-:-:S06]  /*0fe0*/  LEA.HI.X.SX32 R15, R2, R21, 0x3, P1 ;  /* 0x00000015020f7211 */ /* 0x000fcc00008f1eff */
[----:B------:R-:W4:Y:S01]  /*0ff0*/  LDG.E.64 R14, desc[UR4][R14.64] ;  /* 0x000000040e0e7981 */ /* 0x000f22000c1e1b00 */
[----:B0-----:R-:W-:-:S06]  /*1000*/  IMAD.WIDE R12, R13, 0x8, R16 ;  /* 0x000000080d0c7825 */ /* 0x001fcc00078e0210 */
[----:B------:R-:W3:Y:S01]  /*1010*/  LDG.E.64 R12, desc[UR4][R12.64] ;  /* 0x000000040c0c7981 */ /* 0x000ee2000c1e1b00 */
[----:B--2---:R-:W-:-:S06]  /*1020*/  IMAD.WIDE R16, R25, 0x8, R16 ;  /* 0x0000000819107825 */ /* 0x004fcc00078e0210 */
[----:B------:R-:W4:Y:S01]  /*1030*/  LDG.E.64 R16, desc[UR4][R16.64] ;  /* 0x0000000410107981 */ /* 0x000f22000c1e1b00 */
[----:B------:R-:W-:Y:S01]  /*1040*/  IADD3 R6, PT, PT, R6, 0x2, RZ ;  /* 0x0000000206067810 */ /* 0x000fe20007ffe0ff */
[----:B---3--:R-:W-:-:S08]  /*1050*/  DFMA R4, R4, R12, R18 ;  /* 0x0000000c0404722b */ /* 0x008fd00000000012 */
[----:B----4-:R-:W-:-:S11]  /*1060*/  DFMA R18, R14, R16, R4 ;  /* 0x000000100e12722b */ /* 0x010fd60000000004 */
.L_x_11:
[----:B------:R-:W-:Y:S05]  /*1070*/  BSYNC.RECONVERGENT B1 ;  /* 0x0000000000017941 */ /* 0x000fea0003800200 */
.L_x_10:
[----:B------:R-:W-:Y:S05]  /*1080*/  @P0 BRA `(.L_x_4) ;  /* 0x0000000000240947 */ /* 0x000fea0003800000 */
[----:B------:R-:W-:Y:S01]  /*1090*/  IMAD R7, R6, R2, R7 ;  /* 0x0000000206077224 */ /* 0x000fe200078e0207 */
[----:B------:R-:W0:Y:S03]  /*10a0*/  LDC.64 R4, c[0x0][0x388] ;  /* 0x0000e200ff047b82 */ /* 0x000e260000000a00 */
[----:B-----5:R-:W-:-:S06]  /*10b0*/  IMAD.WIDE R10, R7, 0x4, R10 ;  /* 0x00000004070a7825 */ /* 0x020fcc00078e020a */
[----:B------:R-:W0:Y:S01]  /*10c0*/  LDG.E R11, desc[UR4][R10.64] ;  /* 0x000000040a0b7981 */ /* 0x000e22000c1e1900 */
[----:B------:R-:W-:-:S06]  /*10d0*/  IMAD.WIDE R8, R7, 0x8, R8 ;  /* 0x0000000807087825 */ /* 0x000fcc00078e0208 */
[----:B------:R-:W2:Y:S01]  /*10e0*/  LDG.E.64 R8, desc[UR4][R8.64] ;  /* 0x0000000408087981 */ /* 0x000ea2000c1e1b00 */
[----:B0-----:R-:W-:-:S06]  /*10f0*/  IMAD.WIDE R4, R11, 0x8, R4 ;  /* 0x000000080b047825 */ /* 0x001fcc00078e0204 */
[----:B------:R-:W2:Y:S02]  /*1100*/  LDG.E.64 R4, desc[UR4][R4.64] ;  /* 0x0000000404047981 */ /* 0x000ea4000c1e1b00 */
[----:B--2---:R-:W-:-:S11]  /*1110*/  DFMA R18, R8, R4, R18 ;  /* 0x000000040812722b */ /* 0x004fd60000000012 */
.L_x_4:
[----:B------:R-:W-:Y:S05]  /*1120*/  BSYNC.RECONVERGENT B0 ;  /* 0x0000000000007941 */ /* 0x000fea0003800200 */
.L_x_3:
[----:B------:R-:W0:Y:S02]  /*1130*/  LDCU.64 UR6, c[0x0][0x390] ;  /* 0x00007200ff0677ac */ /* 0x000e240008000a00 */
[----:B0-----:R-:W-:-:S04]  /*1140*/  LEA R2, P0, R0, UR6, 0x3 ;  /* 0x0000000600027c11 */ /* 0x001fc8000f8018ff */
[----:B------:R-:W-:-:S05]  /*1150*/  LEA.HI.X R3, R0, UR7, R3, 0x3, P0 ;  /* 0x0000000700037c11 */ /* 0x000fca00080f1c03 */
[----:B------:R-:W-:Y:S01]  /*1160*/  STG.E.64 desc[UR4][R2.64], R18 ;  /* 0x0000001202007986 */ /* 0x000fe2000c101b04 */
[----:B------:R-:W-:Y:S05]  /*1170*/  EXIT ;  /* 0x000000000000794d */ /* 0x000fea0003800000 */
        .weak           $__internal_0_$__cuda_sm20_div_u64
        .type           $__internal_0_$__cuda_sm20_div_u64,@function
        .size           $__internal_0_$__cuda_sm20_div_u64,(.L_x_31 - $__internal_0_$__cuda_sm20_div_u64)
$__internal_0_$__cuda_sm20_div_u64:
[----:B------:R-:W0:Y:S08]  /*1180*/  I2F.U64.RP R12, R6 ;  /* 0x00000006000c7312 */ /* 0x000e300000309000 */
[----:B0-----:R-:W0:Y:S02]  /*1190*/  MUFU.RCP R12, R12 ;  /* 0x0000000c000c7308 */ /* 0x001e240000001000 */
[----:B0-----:R-:W-:-:S06]  /*11a0*/  VIADD R8, R12, 0x1ffffffe ;  /* 0x1ffffffe0c087836 */ /* 0x001fcc0000000000 */
[----:B------:R-:W0:Y:S02]  /*11b0*/  F2I.U64.TRUNC R8, R8 ;  /* 0x0000000800087311 */ /* 0x000e24000020d800 */
[----:B0-----:R-:W-:-:S04]  /*11c0*/  IMAD.WIDE.U32 R10, R8, R6, RZ ;  /* 0x00000006080a7225 */ /* 0x001fc800078e00ff */
[----:B------:R-:W-:Y:S01]  /*11d0*/  IMAD R11, R8, R7, R11 ;  /* 0x00000007080b7224 */ /* 0x000fe200078e020b */
[----:B------:R-:W-:-:S03]  /*11e0*/  IADD3 R13, P0, PT, RZ, -R10, RZ ;  /* 0x8000000aff0d7210 */ /* 0x000fc60007f1e0ff */
[----:B------:R-:W-:Y:S02]  /*11f0*/  IMAD R11, R9, R6, R11 ;  /* 0x00000006090b7224 */ /* 0x000fe400078e020b */
[----:B------:R-:W-:-:S04]  /*1200*/  IMAD.HI.U32 R10, R8, R13, RZ ;  /* 0x0000000d080a7227 */ /* 0x000fc800078e00ff */
[----:B------:R-:W-:Y:S02]  /*1210*/  IMAD.X R15, RZ, RZ, ~R11, P0 ;  /* 0x000000ffff0f7224 */ /* 0x000fe400000e0e0b */
[----:B------:R-:W-:Y:S02]  /*1220*/  IMAD.MOV.U32 R11, RZ, RZ, R8 ;  /* 0x000000ffff0b7224 */ /* 0x000fe400078e0008 */
[-C--:B------:R-:W-:Y:S02]  /*1230*/  IMAD R17, R9, R15.reuse, RZ ;  /* 0x0000000f09117224 */ /* 0x080fe400078e02ff */
[----:B------:R-:W-:-:S04]  /*1240*/  IMAD.WIDE.U32 R10, P0, R8, R15, R10 ;  /* 0x0000000f080a7225 */ /* 0x000fc8000780000a */
[----:B------:R-:W-:-:S04]  /*1250*/  IMAD.HI.U32 R15, R9, R15, RZ ;  /* 0x0000000f090f7227 */ /* 0x000fc800078e00ff */
[----:B------:R-:W-:-:S05]  /*1260*/  IMAD.HI.U32 R10, P1, R9, R13, R10 ;  /* 0x0000000d090a7227 */ /* 0x000fca000782000a */
[----:B------:R-:W-:Y:S02]  /*1270*/  IADD3 R11, P2, PT, R17, R10, RZ ;  /* 0x0000000a110b7210 */ /* 0x000fe40007f5e0ff */
[----:B------:R-:W-:-:S03]  /*1280*/  IADD3.X R10, PT, PT, R15, R9, RZ, P0, !PT ;  /* 0x000000090f0a7210 */ /* 0x000fc600007fe4ff */
[----:B------:R-:W-:Y:S01]  /*1290*/  IMAD.WIDE.U32 R8, R11, R6, RZ ;  /* 0x000000060b087225 */ /* 0x000fe200078e00ff */
[----:B------:R-:W-:-:S03]  /*12a0*/  IADD3.X R13, PT, PT, RZ, RZ, R10, P2, P1 ;  /* 0x000000ffff0d7210 */ /* 0x000fc600017e240a */
[----:B------:R-:W-:Y:S01]  /*12b0*/  IMAD R9, R11, R7, R9 ;  /* 0x000000070b097224 */ /* 0x000fe200078e0209 */
[----:B------:R-:W-:-:S03]  /*12c0*/  IADD3 R15, P0, PT, RZ, -R8, RZ ;  /* 0x80000008ff0f7210 */ /* 0x000fc60007f1e0ff */
[----:B------:R-:W-:Y:S02]  /*12d0*/  IMAD R9, R13, R6, R9 ;  /* 0x000000060d097224 */ /* 0x000fe400078e0209 */
[----:B------:R-:W-:-:S04]  /*12e0*/  IMAD.HI.U32 R10, R11, R15, RZ ;  /* 0x0000000f0b0a7227 */ /* 0x000fc800078e00ff */
[----:B------:R-:W-:Y:S02]  /*12f0*/  IMAD.X R8, RZ, RZ, ~R9, P0 ;  /* 0x000000ffff087224 */ /* 0x000fe400000e0e09 */
[----:B------:R-:W-:Y:S02]  /*1300*/  IMAD.MOV.U32 R9, RZ, RZ, RZ ;  /* 0x000000ffff097224 */ /* 0x000fe400078e00ff */
[----:B------:R-:W-:-:S04]  /*1310*/  IMAD.WIDE.U32 R10, P0, R11, R8, R10 ;  /* 0x000000080b0a7225 */ /* 0x000fc8000780000a */
[C---:B------:R-:W-:Y:S02]  /*1320*/  IMAD R12, R13.reuse, R8, RZ ;  /* 0x000000080d0c7224 */ /* 0x040fe400078e02ff */
[----:B------:R-:W-:-:S04]  /*1330*/  IMAD.HI.U32 R11, P1, R13, R15, R10 ;  /* 0x0000000f0d0b7227 */ /* 0x000fc8000782000a */
[----:B------:R-:W-:Y:S01]  /*1340*/  IMAD.HI.U32 R8, R13, R8, RZ ;  /* 0x000000080d087227 */ /* 0x000fe200078e00ff */
[----:B------:R-:W-:-:S03]  /*1350*/  IADD3 R11, P2, PT, R12, R11, RZ ;  /* 0x0000000b0c0b7210 */ /* 0x000fc60007f5e0ff */
[----:B------:R-:W-:Y:S02]  /*1360*/  IMAD.X R13, R8, 0x1, R13, P0 ;  /* 0x00000001080d7824 */ /* 0x000fe400000e060d */
[----:B------:R-:W-:-:S03]  /*1370*/  IMAD.HI.U32 R8, R11, R0, RZ ;  /* 0x000000000b087227 */ /* 0x000fc600078e00ff */
[----:B------:R-:W-:Y:S01]  /*1380*/  IADD3.X R13, PT, PT, RZ, RZ, R13, P2, P1 ;  /* 0x000000ffff0d7210 */ /* 0x000fe200017e240d */
[----:B------:R-:W-:-:S04]  /*1390*/  IMAD.WIDE.U32 R8, R11, R3, R8 ;  /* 0x000000030b087225 */ /* 0x000fc800078e0008 */
[C---:B------:R-:W-:Y:S02]  /*13a0*/  IMAD R11, R13.reuse, R3, RZ ;  /* 0x000000030d0b7224 */ /* 0x040fe400078e02ff */
[----:B------:R-:W-:-:S04]  /*13b0*/  IMAD.HI.U32 R8, P0, R13, R0, R8 ;  /* 0x000000000d087227 */ /* 0x000fc80007800008 */
[----:B------:R-:W-:Y:S01]  /*13c0*/  IMAD.HI.U32 R10, R13, R3, RZ ;  /* 0x000000030d0a7227 */ /* 0x000fe200078e00ff */
[----:B------:R-:W-:-:S04]  /*13d0*/  IADD3 R11, P1, PT, R11, R8, RZ ;  /* 0x000000080b0b7210 */ /* 0x000fc80007f3e0ff */
[----:B------:R-:W-:Y:S01]  /*13e0*/  IADD3.X R10, PT, PT, R10, RZ, RZ, P0, !PT ;  /* 0x000000ff0a0a7210 */ /* 0x000fe200007fe4ff */
[----:B------:R-:W-:-:S04]  /*13f0*/  IMAD.WIDE.U32 R8, R11, R6, RZ ;  /* 0x000000060b087225 */ /* 0x000fc800078e00ff */
[----:B------:R-:W-:Y:S01]  /*1400*/  IMAD.X R13, RZ, RZ, R10, P1 ;  /* 0x000000ffff0d7224 */ /* 0x000fe200008e060a */
[----:B------:R-:W-:Y:S01]  /*1410*/  IADD3 R15, P1, PT, -R8, R0, RZ ;  /* 0x00000000080f7210 */ /* 0x000fe20007f3e1ff */
[----:B------:R-:W-:-:S03]  /*1420*/  IMAD R9, R11, R7, R9 ;  /* 0x000000070b097224 */ /* 0x000fc600078e0209 */
[-C--:B------:R-:W-:Y:S01]  /*1430*/  ISETP.GE.U32.AND P0, PT, R15, R6.reuse, PT ;  /* 0x000000060f00720c */ /* 0x080fe20003f06070 */
[----:B------:R-:W-:-:S04]  /*1440*/  IMAD R8, R13, R6, R9 ;  /* 0x000000060d087224 */ /* 0x000fc800078e0209 */
[----:B------:R-:W-:Y:S01]  /*1450*/  IMAD.X R17, R3, 0x1, ~R8, P1 ;  /* 0x0000000103117824 */ /* 0x000fe200008e0e08 */
[----:B------:R-:W-:Y:S01]  /*1460*/  IADD3 R9, P1, PT, -R6, R15, RZ ;  /* 0x0000000f06097210 */ /* 0x000fe20007f3e1ff */
[----:B------:R-:W-:-:S03]  /*1470*/  VIADD R8, R11, 0x1 ;  /* 0x000000010b087836 */ /* 0x000fc60000000000 */
[----:B------:R-:W-:Y:S02]  /*1480*/  ISETP.GE.U32.AND.EX P0, PT, R17, R7, PT, P0 ;  /* 0x000000071100720c */ /* 0x000fe40003f06100 */
[----:B------:R-:W-:Y:S02]  /*1490*/  IADD3.X R13, PT, PT, ~R7, R17, RZ, P1, !PT ;  /* 0x00000011070d7210 */ /* 0x000fe40000ffe5ff */
[----:B------:R-:W-:Y:S02]  /*14a0*/  SEL R9, R9, R15, P0 ;  /* 0x0000000f09097207 */ /* 0x000fe40000000000 */
[----:B------:R-:W-:Y:S02]  /*14b0*/  SEL R8, R8, R11, P0 ;  /* 0x0000000b08087207 */ /* 0x000fe40000000000 */
[----:B------:R-:W-:Y:S02]  /*14c0*/  SEL R13, R13, R17, P0 ;  /* 0x000000110d0d7207 */ /* 0x000fe40000000000 */
[----:B------:R-:W-:Y:S01]  /*14d0*/  ISETP.GE.U32.AND P0, PT, R9, R6, PT ;  /* 0x000000060900720c */ /* 0x000fe20003f06070 */
[----:B------:R-:W-:Y:S01]  /*14e0*/  VIADD R11, R8, 0x1 ;  /* 0x00000001080b7836 */ /* 0x000fe20000000000 */
[----:B------:R-:W-:Y:S01]  /*14f0*/  ISETP.NE.U32.AND P1, PT, R6, RZ, PT ;  /* 0x000000ff0600720c */ /* 0x000fe20003f25070 */
[----:B------:R-:W-:Y:S01]  /*1500*/  IMAD.MOV.U32 R9, RZ, RZ, 0x0 ;  /* 0x00000000ff097424 */ /* 0x000fe200078e00ff */
[----:B------:R-:W-:-:S02]  /*1510*/  ISETP.GE.U32.AND.EX P0, PT, R13, R7, PT, P0 ;  /* 0x000000070d00720c */ /* 0x000fc40003f06100 */
[----:B------:R-:W-:Y:S02]  /*1520*/  ISETP.NE.AND.EX P1, PT, R7, RZ, PT, P1 ;  /* 0x000000ff0700720c */ /* 0x000fe40003f25310 */
[----:B------:R-:W-:Y:S02]  /*1530*/  SEL R11, R11, R8, P0 ;  /* 0x000000080b0b7207 */ /* 0x000fe40000000000 */
[----:B------:R-:W-:Y:S02]  /*1540*/  MOV R8, R2 ;  /* 0x0000000200087202 */ /* 0x000fe40000000f00 */
[----:B------:R-:W-:Y:S02]  /*1550*/  SEL R11, R11, 0xffffffff, P1 ;  /* 0xffffffff0b0b7807 */ /* 0x000fe40000800000 */
[----:B------:R-:W-:Y:S05]  /*1560*/  RET.REL.NODEC R8 `(_Z26sliced_ellpack_spmv_kernelPK13SlicedEllpackPKdPd) ;  /* 0xffffffe808a47950 */ /* 0x000fea0003c3ffff */
.L_x_12:
[----:B------:R-:W-:-:S00]  /*1570*/  BRA `(.L_x_12) ;  /* 0xfffffffc00fc7947 */ /* 0x000fc0000383ffff */
[----:B------:R-:W-:-:S00]  /*1580*/  NOP ;  /* 0x0000000000007918 */ /* 0x000fc00000000000 */
[----:B------:R-:W-:-:S00]  /*1590*/  NOP ;  /* 0x0000000000007918 */ /* 0x000fc00000000000 */
[----:B------:R-:W-:-:S00]  /*15a0*/  NOP ;  /* 0x0000000000007918 */ /* 0x000fc00000000000 */
[----:B------:R-:W-:-:S00]  /*15b0*/  NOP ;  /* 0x0000000000007918 */ /* 0x000fc00000000000 */
[----:B------:R-:W-:-:S00]  /*15c0*/  NOP ;  /* 0x0000000000007918 */ /* 0x000fc00000000000 */
[----:B------:R-:W-:-:S00]  /*15d0*/  NOP ;  /* 0x0000000000007918 */ /* 0x000fc00000000000 */
[----:B------:R-:W-:-:S00]  /*15e0*/  NOP ;  /* 0x0000000000007918 */ /* 0x000fc00000000000 */
[----:B------:R-:W-:-:S00]  /*15f0*/  NOP ;  /* 0x0000000000007918 */ /* 0x000fc00000000000 */
.L_x_31:


//--------------------- .text._Z20ellpack7_spmv_kernelPK8Ellpack7PKdPd --------------------------
	.section	.text._Z20ellpack7_spmv_kernelPK8Ellpack7PKdPd,"ax",@progbits
	.align	128
        .global         _Z20ellpack7_spmv_kernelPK8Ellpack7PKdPd
        .type           _Z20ellpack7_spmv_kernelPK8Ellpack7PKdPd,@function
        .size           _Z20ellpack7_spmv_kernelPK8Ellpack7PKdPd,(.L_x_33 - _Z20ellpack7_spmv_kernelPK8Ellpack7PKdPd)
        .other          _Z20ellpack7_spmv_kernelPK8Ellpack7PKdPd,@"STO_CUDA_ENTRY STV_DEFAULT"
_Z20ellpack7_spmv_kernelPK8Ellpack7PKdPd:
.text._Z20ellpack7_spmv_kernelPK8Ellpack7PKdPd:
        /* <DEDUP_REMOVED lines=8> */
[----:B--2---:R-:W-:-:S04]  /*0080*/  ISETP.GT.U32.AND P0, PT, R2, R5, PT ;  /* 0x000000050200720c */ /* 0x004fc80003f04070 */
[----:B------:R-:W-:-:S13]  /*0090*/  ISETP.GT.U32.AND.EX P0, PT, R3, RZ, PT, P0 ;  /* 0x000000ff0300720c */ /* 0x000fda0003f04100 */
[----:B------:R-:W-:Y:S05]  /*00a0*/  @!P0 EXIT ;  /* 0x000000000000894d */ /* 0x000fea0003800000 */
[----:B------:R-:W2:Y:S04]  /*00b0*/  LDG.E.64 R2, desc[UR4][R12.64+0x18] ;  /* 0x000018040c027981 */ /* 0x000ea8000c1e1b00 */
[----:B------:R-:W3:Y:S01]  /*00c0*/  LDG.E.64 R6, desc[UR4][R12.64+0x20] ;  /* 0x000020040c067981 */ /* 0x000ee2000c1e1b00 */
[----:B------:R-:W-:Y:S01]  /*00d0*/  IMAD.SHL.U32 R25, R5, 0x4, RZ ;  /* 0x0000000405197824 */ /* 0x000fe200078e00ff */
[--C-:B------:R-:W-:Y:S01]  /*00e0*/  SHF.R.U32.HI R4, RZ, 0x1e, R5.reuse ;  /* 0x0000001eff047819 */ /* 0x100fe20000011605 */
[----:B------:R-:W0:Y:S01]  /*00f0*/  LDC.64 R8, c[0x0][0x388] ;  /* 0x0000e200ff087b82 */ /* 0x000e220000000a00 */
[----:B------:R-:W4:Y:S04]  /*0100*/  LDG.E.64 R10, desc[UR4][R12.64+0x50] ;  /* 0x000050040c0a7981 */ /* 0x000f28000c1e1b00 */
[----:B------:R-:W5:Y:S01]  /*0110*/  LDG.E.64 R20, desc[UR4][R12.64+0x28] ;  /* 0x000028040c147981 */ /* 0x000f62000c1e1b00 */
[----:B------:R-:W-:Y:S01]  /*0120*/  SHF.R.U32.HI R0, RZ, 0x1d, R5 ;  /* 0x0000001dff007819 */ /* 0x000fe20000011605 */
[----:B------:R-:W1:Y:S02]  /*0130*/  LDCU.64 UR6, c[0x0][0x390] ;  /* 0x00007200ff0677ac */ /* 0x000e640008000a00 */
[----:B------:R-:W5:Y:S01]  /*0140*/  LDG.E.64 R22, desc[UR4][R12.64+0x38] ;  /* 0x000038040c167981 */ /* 0x000f62000c1e1b00 */
[----:B--2---:R-:W-:-:S05]  /*0150*/  IADD3 R14, P0, PT, R2, R25, RZ ;  /* 0x00000019020e7210 */ /* 0x004fca0007f1e0ff */
[----:B------:R-:W-:-:S06]  /*0160*/  IMAD.X R15, R3, 0x1, R4, P0 ;  /* 0x00000001030f7824 */ /* 0x000fcc00000e0604 */
[----:B------:R-:W0:Y:S01]  /*0170*/  LDG.E R15, desc[UR4][R14.64] ;  /* 0x000000040e0f7981 */ /* 0x000e22000c1e1900 */
[----:B---3--:R-:W-:-:S05]  /*0180*/  IADD3 R18, P0, PT, R6, R25, RZ ;  /* 0x0000001906127210 */ /* 0x008fca0007f1e0ff */
[----:B------:R-:W-:Y:S02]  /*0190*/  IMAD.X R19, R7, 0x1, R4, P0 ;  /* 0x0000000107137824 */ /* 0x000fe400000e0604 */
[----:B------:R-:W2:Y:S04]  /*01a0*/  LDG.E.64 R6, desc[UR4][R12.64+0x58] ;  /* 0x000058040c067981 */ /* 0x000ea8000c1e1b00 */
[----:B------:R-:W3:Y:S01]  /*01b0*/  LDG.E R19, desc[UR4][R18.64] ;  /* 0x0000000412137981 */ /* 0x000ee2000c1e1900 */
[----:B------:R-:W-:-:S05]  /*01c0*/  IMAD.SHL.U32 R2, R5, 0x8, RZ ;  /* 0x0000000805027824 */ /* 0x000fca00078e00ff */
[----:B----4-:R-:W-:-:S05]  /*01d0*/  IADD3 R10, P0, PT, R10, R2, RZ ;  /* 0x000000020a0a7210 */ /* 0x010fca0007f1e0ff */
[----:B------:R-:W-:-:S06]  /*01e0*/  IMAD.X R11, R11, 0x1, R0, P0 ;  /* 0x000000010b0b7824 */ /* 0x000fcc00000e0600 */
[----:B------:R-:W4:Y:S01]  /*01f0*/  LDG.E.64 R10, desc[UR4][R10.64] ;  /* 0x000000040a0a7981 */ /* 0x000f22000c1e1b00 */
[----:B0-----:R-:W-:-:S06]  /*0200*/  IMAD.WIDE R26, R15, 0x8, R8 ;  /* 0x000000080f1a7825 */ /* 0x001fcc00078e0208 */
[----:B------:R-:W4:Y:S01]  /*0210*/  LDG.E.64 R26, desc[UR4][R26.64] ;  /* 0x000000041a1a7981 */ /* 0x000f22000c1e1b00 */
[----:B--2---:R-:W-:-:S04]  /*0220*/  IADD3 R16, P0, PT, R6, R2, RZ ;  /* 0x0000000206107210 */ /* 0x004fc80007f1e0ff */
[----:B------:R-:W-:Y:S01]  /*0230*/  IADD3.X R17, PT, PT, R7, R0, RZ, P0, !PT ;  /* 0x0000000007117210 */ /* 0x000fe200007fe4ff */
[----:B---3--:R-:W-:Y:S01]  /*0240*/  IMAD.WIDE R14, R19, 0x8, R8 ;  /* 0x00000008130e7825 */ /* 0x008fe200078e0208 */
[----:B------:R-:W2:Y:S01]  /*0250*/  LDG.E.64 R6, desc[UR4][R12.64+0x30] ;  /* 0x000030040c067981 */ /* 0x000ea2000c1e1b00 */
[----:B-----5:R-:W-:-:S03]  /*0260*/  IADD3 R28, P0, PT, R20, R25, RZ ;  /* 0x00000019141c7210 */ /* 0x020fc60007f1e0ff */
[----:B------:R-:W3:Y:S04]  /*0270*/  LDG.E.64 R16, desc[UR4][R16.64] ;  /* 0x0000000410107981 */ /* 0x000ee8000c1e1b00 */
[----:B------:R-:W3:Y:S01]  /*0280*/  LDG.E.64 R14, desc[UR4][R14.64] ;  /* 0x000000040e0e7981 */ /* 0x000ee2000c1e1b00 */
[----:B------:R-:W-:-:S03]  /*0290*/  IMAD.X R29, R21, 0x1, R4, P0 ;  /* 0x00000001151d7824 */ /* 0x000fc600000e0604 */
[----:B------:R-:W5:Y:S04]  /*02a0*/  LDG.E.64 R18, desc[UR4][R12.64+0x60] ;  /* 0x000060040c127981 */ /* 0x000f68000c1e1b00 */
[----:B------:R-:W5:Y:S04]  /*02b0*/  LDG.E R29, desc[UR4][R28.64] ;  /* 0x000000041c1d7981 */ /* 0x000f68000c1e1900 */
[----:B------:R-:W5:Y:S01]  /*02c0*/  LDG.E.64 R20, desc[UR4][R12.64+0x40] ;  /* 0x000040040c147981 */ /* 0x000f62000c1e1b00 */
[----:B----4-:R-:W-:-:S03]  /*02d0*/  DFMA R26, R10, R26, RZ ;  /* 0x0000001a0a1a722b */ /* 0x010fc600000000ff */
[----:B------:R-:W4:Y:S01]  /*02e0*/  LDG.E.64 R10, desc[UR4][R12.64+0x48] ;  /* 0x000048040c0a7981 */ /* 0x000f22000c1e1b00 */
[----:B--2---:R-:W-:-:S05]  /*02f0*/  IADD3 R6, P0, PT, R6, R25, RZ ;  /* 0x0000001906067210 */ /* 0x004fca0007f1e0ff */
[--C-:B------:R-:W-:Y:S01]  /*0300*/  IMAD.X R7, R7, 0x1, R4.reuse, P0 ;  /* 0x0000000107077824 */ /* 0x100fe200000e0604 */
[----:B---3--:R-:W-:Y:S01]  /*0310*/  DFMA R16, R16, R14, R26 ;  /* 0x0000000e1010722b */ /* 0x008fe2000000001a */
[-C--:B------:R-:W-:Y:S01]  /*0320*/  IADD3 R26, P0, PT, R22, R25.reuse, RZ ;  /* 0x00000019161a7210 */ /* 0x080fe20007f1e0ff */
[----:B------:R-:W2:Y:S04]  /*0330*/  LDG.E.64 R14, desc[UR4][R12.64+0x68] ;  /* 0x000068040c0e7981 */ /* 0x000ea8000c1e1b00 */
[----:B------:R-:W-:Y:S01]  /*0340*/  IMAD.X R27, R23, 0x1, R4, P0 ;  /* 0x00000001171b7824 */ /* 0x000fe200000e0604 */
[----:B-----5:R-:W-:Y:S01]  /*0350*/  IADD3 R22, P0, PT, R18, R2, RZ ;  /* 0x0000000212167210 */ /* 0x020fe20007f1e0ff */
[----:B------:R-:W3:Y:S03]  /*0360*/  LDG.E R5, desc[UR4][R6.64] ;  /* 0x0000000406057981 */ /* 0x000ee6000c1e1900 */
[----:B------:R-:W-:Y:S01]  /*0370*/  IADD3.X R23, PT, PT, R19, R0, RZ, P0, !PT ;  /* 0x0000000013177210 */ /* 0x000fe200007fe4ff */
[----:B------:R-:W-:Y:S01]  /*0380*/  IMAD.WIDE R18, R29, 0x8, R8 ;  /* 0x000000081d127825 */ /* 0x000fe200078e0208 */
[----:B------:R-:W-:Y:S01]  /*0390*/  IADD3 R20, P0, PT, R20, R25, RZ ;  /* 0x0000001914147210 */ /* 0x000fe20007f1e0ff */
[----:B------:R-:W5:Y:S04]  /*03a0*/  LDG.E R3, desc[UR4][R26.64] ;  /* 0x000000041a037981 */ /* 0x000f68000c1e1900 */
[----:B------:R-:W5:Y:S01]  /*03b0*/  LDG.E.64 R6, desc[UR4][R12.64+0x70] ;  /* 0x000070040c067981 */ /* 0x000f62000c1e1b00 */
[----:B------:R-:W-:-:S03]  /*03c0*/  IMAD.X R21, R21, 0x1, R4, P0 ;  /* 0x0000000115157824 */ /* 0x000fc600000e0604 */
[----:B------:R-:W5:Y:S04]  /*03d0*/  LDG.E.64 R22, desc[UR4][R22.64] ;  /* 0x0000000416167981 */ /* 0x000f68000c1e1b00 */
[----:B------:R-:W5:Y:S04]  /*03e0*/  LDG.E.64 R18, desc[UR4][R18.64] ;  /* 0x0000000412127981 */ /* 0x000f68000c1e1b00 */
[----:B------:R-:W5:Y:S04]  /*03f0*/  LDG.E R21, desc[UR4][R20.64] ;  /* 0x0000000414157981 */ /* 0x000f68000c1e1900 */
[----:B------:R-:W5:Y:S01]  /*0400*/  LDG.E.64 R28, desc[UR4][R12.64+0x80] ;  /* 0x000080040c1c7981 */ /* 0x000f62000c1e1b00 */
[----:B----4-:R-:W-:-:S03]  /*0410*/  IADD3 R10, P0, PT, R10, R25, RZ ;  /* 0x000000190a0a7210 */ /* 0x010fc60007f1e0ff */
[----:B------:R-:W4:Y:S02]  /*0420*/  LDG.E.64 R24, desc[UR4][R12.64+0x78] ;  /* 0x000078040c187981 */ /* 0x000f24000c1e1b00 */
[----:B------:R-:W-:-:S06]  /*0430*/  IMAD.X R11, R11, 0x1, R4, P0 ;  /* 0x000000010b0b7824 */ /* 0x000fcc00000e0604 */
[----:B------:R-:W4:Y:S01]  /*0440*/  LDG.E R11, desc[UR4][R10.64] ;  /* 0x000000040a0b7981 */ /* 0x000f22000c1e1900 */
[----:B--2---:R-:W-:-:S05]  /*0450*/  IADD3 R14, P0, PT, R14, R2, RZ ;  /* 0x000000020e0e7210 */ /* 0x004fca0007f1e0ff */
[----:B------:R-:W-:Y:S02]  /*0460*/  IMAD.X R15, R15, 0x1, R0, P0 ;  /* 0x000000010f0f7824 */ /* 0x000fe400000e0600 */
[----:B---3--:R-:W-:-:S04]  /*0470*/  IMAD.WIDE R4, R5, 0x8, R8 ;  /* 0x0000000805047825 */ /* 0x008fc800078e0208 */
[----:B------:R-:W2:Y:S01]  /*0480*/  LDG.E.64 R14, desc[UR4][R14.64] ;  /* 0x000000040e0e7981 */ /* 0x000ea2000c1e1b00 */
[----:B-----5:R-:W-:-:S03]  /*0490*/  IMAD.WIDE R26, R3, 0x8, R8 ;  /* 0x00000008031a7825 */ /* 0x020fc600078e0208 */
[----:B------:R-:W2:Y:S01]  /*04a0*/  LDG.E.64 R4, desc[UR4][R4.64] ;  /* 0x0000000404047981 */ /* 0x000ea2000c1e1b00 */
[----:B------:R-:W-:-:S03]  /*04b0*/  IADD3 R6, P0, PT, R6, R2, RZ ;  /* 0x0000000206067210 */ /* 0x000fc60007f1e0ff */
[----:B------:R-:W3:Y:S01]  /*04c0*/  LDG.E.64 R12, desc[UR4][R26.64] ;  /* 0x000000041a0c7981 */ /* 0x000ee2000c1e1b00 */
[----:B------:R-:W-:Y:S01]  /*04d0*/  IADD3.X R7, PT, PT, R7, R0, RZ, P0, !PT ;  /* 0x0000000007077210 */ /* 0x000fe200007fe4ff */
[----:B------:R-:W-:-:S05]  /*04e0*/  DFMA R16, R22, R18, R16 ;  /* 0x000000121610722b */ /* 0x000fca0000000010 */
[----:B------:R-:W3:Y:S01]  /*04f0*/  LDG.E.64 R6, desc[UR4][R6.64] ;  /* 0x0000000406067981 */ /* 0x000ee2000c1e1b00 */
[----:B------:R-:W-:-:S06]  /*0500*/  IMAD.WIDE R20, R21, 0x8, R8 ;  /* 0x0000000815147825 */ /* 0x000fcc00078e0208 */
[----:B------:R-:W5:Y:S01]  /*0510*/  LDG.E.64 R20, desc[UR4][R20.64] ;  /* 0x0000000414147981 */ /* 0x000f62000c1e1b00 */
[----:B----4-:R-:W-:-:S05]  /*0520*/  IADD3 R18, P0, PT, R24, R2, RZ ;  /* 0x0000000218127210 */ /* 0x010fca0007f1e0ff */
[----:B------:R-:W-:Y:S01]  /*0530*/  IMAD.X R19, R25, 0x1, R0, P0 ;  /* 0x0000000119137824 */ /* 0x000fe200000e0600 */
[----:B------:R-:W-:Y:S01]  /*0540*/  IADD3 R22, P0, PT, R28, R2, RZ ;  /* 0x000000021c167210 */ /* 0x000fe20007f1e0ff */
[----:B------:R-:W-:-:S04]  /*0550*/  IMAD.WIDE R8, R11, 0x8, R8 ;  /* 0x000000080b087825 */ /* 0x000fc800078e0208 */
[----:B------:R-:W5:Y:S01]  /*0560*/  LDG.E.64 R18, desc[UR4][R18.64] ;  /* 0x0000000412127981 */ /* 0x000f62000c1e1b00 */
[----:B------:R-:W-:-:S03]  /*0570*/  IMAD.X R23, R29, 0x1, R0, P0 ;  /* 0x000000011d177824 */ /* 0x000fc600000e0600 */
[----:B------:R-:W4:Y:S04]  /*0580*/  LDG.E.64 R8, desc[UR4][R8.64] ;  /* 0x0000000408087981 */ /* 0x000f28000c1e1b00 */
[----:B------:R-:W4:Y:S01]  /*0590*/  LDG.E.64 R22, desc[UR4][R22.64] ;  /* 0x0000000416167981 */ /* 0x000f22000c1e1b00 */
[----:B--2---:R-:W-:-:S08]  /*05a0*/  DFMA R4, R14, R4, R16 ;  /* 0x000000040e04722b */ /* 0x004fd00000000010 */
[----:B---3--:R-:W-:Y:S01]  /*05b0*/  DFMA R4, R6, R12, R4 ;  /* 0x0000000c0604722b */ /* 0x008fe20000000004 */
[----:B-1----:R-:W-:-:S04]  /*05c0*/  IADD3 R2, P0, PT, R2, UR6, RZ ;  /* 0x0000000602027c10 */ /* 0x002fc8000ff1e0ff */
[----:B------:R-:W-:-:S03]  /*05d0*/  IADD3.X R3, PT, PT, R0, UR7, RZ, P0, !PT ;  /* 0x0000000700037c10 */ /* 0x000fc600087fe4ff */
[----:B-----5:R-:W-:-:S08]  /*05e0*/  DFMA R4, R18, R20, R4 ;  /* 0x000000141204722b */ /* 0x020fd00000000004 */
[----:B----4-:R-:W-:-:S07]  /*05f0*/  DFMA R4, R22, R8, R4 ;  /* 0x000000081604722b */ /* 0x010fce0000000004 */
[----:B------:R-:W-:Y:S01]  /*0600*/  STG.E.64 desc[UR4][R2.64], R4 ;  /* 0x0000000402007986 */ /* 0x000fe2000c101b04 */
[----:B------:R-:W-:Y:S05]  /*0610*/  EXIT ;  /* 0x000000000000794d */ /* 0x000fea0003800000 */
.L_x_13:
        /* <DEDUP_REMOVED lines=14> */
.L_x_33:


//--------------------- .text._Z20ellpack8_spmv_kernelPK8Ellpack8PKdPd --------------------------
	.section	.text._Z20ellpack8_spmv_kernelPK8Ellpack8PKdPd,"ax",@progbits
	.align	128
        .global         _Z20ellpack8_spmv_kernelPK8Ellpack8PKdPd
        .type           _Z20ellpack8_spmv_kernelPK8Ellpack8PKdPd,@function
        .size           _Z20ellpack8_spmv_kernelPK8Ellpack8PKdPd,(.L_x_34 - _Z20ellpack8_spmv_kernelPK8Ellpack8PKdPd)
        .other          _Z20ellpack8_spmv_kernelPK8Ellpack8PKdPd,@"STO_CUDA_ENTRY STV_DEFAULT"
_Z20ellpack8_spmv_kernelPK8Ellpack8PKdPd:
.text._Z20ellpack8_spmv_kernelPK8Ellpack8PKdPd:
        /* <DEDUP_REMOVED lines=11> */
[----:B------:R-:W2:Y:S01]  /*00b0*/  LDG.E.64 R12, desc[UR4][R14.64+0x10] ;  /* 0x000010040e0c7981 */ /* 0x000ea2000c1e1b00 */
[----:B------:R-:W-:Y:S02]  /*00c0*/  CS2R R22, SRZ ;  /* 0x0000000000167805 */ /* 0x000fe4000001ff00 */
[----:B--2---:R-:W-:-:S04]  /*00d0*/  ISETP.NE.U32.AND P0, PT, R12, RZ, PT ;  /* 0x000000ff0c00720c */ /* 0x004fc80003f05070 */
[----:B------:R-:W-:-:S13]  /*00e0*/  ISETP.NE.AND.EX P0, PT, R13, RZ, PT, P0 ;  /* 0x000000ff0d00720c */ /* 0x000fda0003f05300 */
[----:B------:R-:W-:Y:S05]  /*00f0*/  @!P0 BRA `(.L_x_14) ;  /* 0x0000000800648947 */ /* 0x000fea0003800000 */
[----:B------:R0:W5:Y:S04]  /*0100*/  LDG.E.64 R10, desc[UR4][R14.64+0x20] ;  /* 0x000020040e0a7981 */ /* 0x000168000c1e1b00 */
[----:B------:R0:W5:Y:S01]  /*0110*/  LDG.E.64 R8, desc[UR4][R14.64+0x18] ;  /* 0x000018040e087981 */ /* 0x000162000c1e1b00 */
[C---:B------:R-:W-:Y:S01]  /*0120*/  ISETP.GE.U32.AND P1, PT, R12.reuse, 0x8, PT ;  /* 0x000000080c00780c */ /* 0x040fe20003f26070 */
[CC--:B------:R-:W-:Y:S01]  /*0130*/  IMAD R5, R13.reuse, R0.reuse, RZ ;  /* 0x000000000d057224 */ /* 0x0c0fe200078e02ff */
[C---:B------:R-:W-:Y:S01]  /*0140*/  LOP3.LUT R2, R12.reuse, 0x7, RZ, 0xc0, !PT ;  /* 0x000000070c027812 */ /* 0x040fe200078ec0ff */
[----:B------:R-:W-:Y:S01]  /*0150*/  IMAD.WIDE.U32 R6, R12, R0, RZ ;  /* 0x000000000c067225 */ /* 0x000fe200078e00ff */
[----:B------:R-:W-:Y:S02]  /*0160*/  ISETP.GE.U32.AND.EX P1, PT, R13, RZ, PT, P1 ;  /* 0x000000ff0d00720c */ /* 0x000fe40003f26110 */
[----:B------:R-:W-:-:S02]  /*0170*/  CS2R R22, SRZ ;  /* 0x0000000000167805 */ /* 0x000fc4000001ff00 */
[----:B------:R-:W-:Y:S01]  /*0180*/  ISETP.NE.U32.AND P0, PT, R2, RZ, PT ;  /* 0x000000ff0200720c */ /* 0x000fe20003f05070 */
[----:B------:R-:W-:Y:S02]  /*0190*/  IMAD.MOV.U32 R3, RZ, RZ, RZ ;  /* 0x000000ffff037224 */ /* 0x000fe400078e00ff */
[----:B------:R-:W-:Y:S01]  /*01a0*/  IMAD.MOV.U32 R4, RZ, RZ, RZ ;  /* 0x000000ffff047224 */ /* 0x000fe200078e00ff */
[----:B------:R-:W-:Y:S01]  /*01b0*/  ISETP.NE.AND.EX P0, PT, RZ, RZ, PT, P0 ;  /* 0x000000ffff00720c */ /* 0x000fe20003f05300 */
[----:B------:R-:W-:-:S04]  /*01c0*/  IMAD.IADD R5, R7, 0x1, R5 ;  /* 0x0000000107057824 */ /* 0x000fc800078e0205 */
[----:B0-----:R-:W-:Y:S08]  /*01d0*/  @!P1 BRA `(.L_x_15) ;  /* 0x0000000400009947 */ /* 0x001ff00003800000 */
[C---:B-----5:R-:W-:Y:S01]  /*01e0*/  LEA R20, P1, R6.reuse, R10, 0x3 ;  /* 0x0000000a06147211 */ /* 0x060fe200078218ff */
[----:B------:R-:W-:Y:S01]  /*01f0*/  IMAD.MOV.U32 R4, RZ, RZ, R13 ;  /* 0x000000ffff047224 */ /* 0x000fe200078e000d */
[----:B------:R-:W-:Y:S02]  /*0200*/  LEA R14, P3, R6, R8, 0x2 ;  /* 0x00000008060e7211 */ /* 0x000fe400078610ff */
[----:B------:R-:W-:Y:S02]  /*0210*/  CS2R R22, SRZ ;  /* 0x0000000000167805 */ /* 0x000fe4000001ff00 */
[----:B------:R-:W-:Y:S02]  /*0220*/  LOP3.LUT R3, R12, 0xfffffff8, RZ, 0xc0, !PT ;  /* 0xfffffff80c037812 */ /* 0x000fe400078ec0ff */
[----:B------:R-:W-:Y:S02]  /*0230*/  IADD3 R20, P2, PT, R20, 0x20, RZ ;  /* 0x0000002014147810 */ /* 0x000fe40007f5e0ff */
[----:B------:R-:W-:Y:S01]  /*0240*/  IADD3 R14, P4, PT, R14, 0x10, RZ ;  /* 0x000000100e0e7810 */ /* 0x000fe20007f9e0ff */
[----:B------:R-:W-:Y:S01]  /*0250*/  IMAD.MOV.U32 R26, RZ, RZ, R3 ;  /* 0x000000ffff1a7224 */ /* 0x000fe200078e0003 */
[----:B------:R-:W-:-:S02]  /*0260*/  LEA.HI.X R21, R6, R11, R5, 0x3, P1 ;  /* 0x0000000b06157211 */ /* 0x000fc400008f1c05 */
[----:B------:R-:W-:-:S03]  /*0270*/  LEA.HI.X R15, R6, R9, R5, 0x2, P3 ;  /* 0x00000009060f7211 */ /* 0x000fc600018f1405 */
[----:B------:R-:W-:Y:S02]  /*0280*/  IMAD.X R21, RZ, RZ, R21, P2 ;  /* 0x000000ffff157224 */ /* 0x000fe400010e0615 */
[----:B------:R-:W-:-:S07]  /*0290*/  IMAD.X R15, RZ, RZ, R15, P4 ;  /* 0x000000ffff0f7224 */ /* 0x000fce00020e060f */
.L_x_16:
[----:B------:R-:W2:Y:S01]  /*02a0*/  LDG.E R25, desc[UR4][R14.64+-0x10] ;  /* 0xfffff0040e197981 */ /* 0x000ea2000c1e1900 */
[----:B------:R-:W2:Y:S01]  /*02b0*/  LDC.64 R16, c[0x0][0x388] ;  /* 0x0000e200ff107b82 */ /* 0x000ea20000000a00 */
[----:B------:R-:W-:Y:S02]  /*02c0*/  IMAD.MOV.U32 R18, RZ, RZ, R20 ;  /* 0x000000ffff127224 */ /* 0x000fe400078e0014 */
[----:B------:R-:W-:Y:S01]  /*02d0*/  IMAD.MOV.U32 R19, RZ, RZ, R21 ;  /* 0x000000ffff137224 */ /* 0x000fe200078e0015 */
[----:B------:R-:W3:Y:S04]  /*02e0*/  LDG.E R29, desc[UR4][R14.64+-0xc] ;  /* 0xfffff4040e1d7981 */ /* 0x000ee8000c1e1900 */
[----:B------:R-:W4:Y:S04]  /*02f0*/  LDG.E.64 R20, desc[UR4][R18.64+-0x20] ;  /* 0xffffe00412147981 */ /* 0x000f28000c1e1b00 */
[----:B------:R-:W5:Y:S01]  /*0300*/  LDG.E R27, desc[UR4][R14.64+-0x8] ;  /* 0xfffff8040e1b7981 */ /* 0x000f62000c1e1900 */
[----:B--2---:R-:W-:-:S06]  /*0310*/  IMAD.WIDE R24, R25, 0x8, R16 ;  /* 0x0000000819187825 */ /* 0x004fcc00078e0210 */
[----:B------:R-:W4:Y:S01]  /*0320*/  LDG.E.64 R24, desc[UR4][R24.64] ;  /* 0x0000000418187981 */ /* 0x000f22000c1e1b00 */
[----:B---3--:R-:W-:Y:S01]  /*0330*/  IMAD.WIDE R28, R29, 0x8, R16 ;  /* 0x000000081d1c7825 */ /* 0x008fe200078e0210 */
[----:B----4-:R-:W-:-:S04]  /*0340*/  DFMA R24, R20, R24, R22 ;  /* 0x000000181418722b */ /* 0x010fc80000000016 */
[----:B------:R5:W2:Y:S04]  /*0350*/  LDG.E.64 R22, desc[UR4][R28.64] ;  /* 0x000000041c167981 */ /* 0x000aa8000c1e1b00 */
[----:B------:R-:W2:Y:S01]  /*0360*/  LDG.E.64 R20, desc[UR4][R18.64+-0x18] ;  /* 0xffffe80412147981 */ /* 0x000ea2000c1e1b00 */
[----:B-----5:R-:W-:-:S03]  /*0370*/  IMAD.WIDE R28, R27, 0x8, R16 ;  /* 0x000000081b1c7825 */ /* 0x020fc600078e0210 */
[----:B------:R-:W3:Y:S01]  /*0380*/  LDG.E R27, desc[UR4][R14.64+-0x4] ;  /* 0xfffffc040e1b7981 */ /* 0x000ee2000c1e1900 */
[----:B--2---:R-:W-:-:S03]  /*0390*/  DFMA R22, R20, R22, R24 ;  /* 0x000000161416722b */ /* 0x004fc60000000018 */
[----:B------:R-:W2:Y:S04]  /*03a0*/  LDG.E.64 R24, desc[UR4][R28.64] ;  /* 0x000000041c187981 */ /* 0x000ea8000c1e1b00 */
[----:B------:R-:W2:Y:S04]  /*03b0*/  LDG.E.64 R20, desc[UR4][R18.64+-0x10] ;  /* 0xfffff00412147981 */ /* 0x000ea8000c1e1b00 */
[----:B------:R-:W4:Y:S01]  /*03c0*/  LDG.E R29, desc[UR4][R14.64+0x4] ;  /* 0x000004040e1d7981 */ /* 0x000f22000c1e1900 */
[----:B--2---:R-:W-:Y:S01]  /*03d0*/  DFMA R24, R20, R24, R22 ;  /* 0x000000181418722b */ /* 0x004fe20000000016 */
[----:B---3--:R-:W-:-:S02]  /*03e0*/  IMAD.WIDE R22, R27, 0x8, R16 ;  /* 0x000000081b167825 */ /* 0x008fc400078e0210 */
[----:B------:R-:W2:Y:S04]  /*03f0*/  LDG.E.64 R20, desc[UR4][R18.64+-0x8] ;  /* 0xfffff80412147981 */ /* 0x000ea8000c1e1b00 */
[----:B------:R-:W3:Y:S04]  /*0400*/  LDG.E R27, desc[UR4][R14.64] ;  /* 0x000000040e1b7981 */ /* 0x000ee8000c1e1900 */
[----:B------:R-:W2:Y:S02]  /*0410*/  LDG.E.64 R22, desc[UR4][R22.64] ;  /* 0x0000000416167981 */ /* 0x000ea4000c1e1b00 */
[----:B--2---:R-:W-:Y:S01]  /*0420*/  DFMA R22, R20, R22, R24 ;  /* 0x000000161416722b */ /* 0x004fe20000000018 */
[--C-:B---3--:R-:W-:Y:S01]  /*0430*/  IMAD.WIDE R24, R27, 0x8, R16.reuse ;  /* 0x000000081b187825 */ /* 0x108fe200078e0210 */
[----:B------:R-:W2:Y:S03]  /*0440*/  LDG.E.64 R20, desc[UR4][R18.64] ;  /* 0x0000000412147981 */ /* 0x000ea6000c1e1b00 */
[----:B----4-:R-:W-:Y:S01]  /*0450*/  IMAD.WIDE R28, R29, 0x8, R16 ;  /* 0x000000081d1c7825 */ /* 0x010fe200078e0210 */
[----:B------:R-:W3:Y:S04]  /*0460*/  LDG.E R27, desc[UR4][R14.64+0x8] ;  /* 0x000008040e1b7981 */ /* 0x000ee8000c1e1900 */
[----:B------:R-:W2:Y:S02]  /*0470*/  LDG.E.64 R24, desc[UR4][R24.64] ;  /* 0x0000000418187981 */ /* 0x000ea4000c1e1b00 */
[----:B--2---:R-:W-:-:S02]  /*0480*/  DFMA R24, R20, R24, R22 ;  /* 0x000000181418722b */ /* 0x004fc40000000016 */
[----:B------:R3:W2:Y:S04]  /*0490*/  LDG.E.64 R20, desc[UR4][R28.64] ;  /* 0x000000041c147981 */ /* 0x0006a8000c1e1b00 */
[----:B------:R-:W2:Y:S01]  /*04a0*/  LDG.E.64 R22, desc[UR4][R18.64+0x8] ;  /* 0x0000080412167981 */ /* 0x000ea2000c1e1b00 */
[----:B---3--:R-:W-:-:S03]  /*04b0*/  IMAD.WIDE R28, R27, 0x8, R16 ;  /* 0x000000081b1c7825 */ /* 0x008fc600078e0210 */
[----:B------:R-:W3:Y:S01]  /*04c0*/  LDG.E R27, desc[UR4][R14.64+0xc] ;  /* 0x00000c040e1b7981 */ /* 0x000ee2000c1e1900 */
[----:B--2---:R-:W-:-:S03]  /*04d0*/  DFMA R20, R22, R20, R24 ;  /* 0x000000141614722b */ /* 0x004fc60000000018 */
[----:B------:R-:W2:Y:S04]  /*04e0*/  LDG.E.64 R22, desc[UR4][R28.64] ;  /* 0x000000041c167981 */ /* 0x000ea8000c1e1b00 */
[----:B------:R-:W2:Y:S01]  /*04f0*/  LDG.E.64 R24, desc[UR4][R18.64+0x10] ;  /* 0x0000100412187981 */ /* 0x000ea2000c1e1b00 */
[----:B---3--:R-:W-:-:S06]  /*0500*/  IMAD.WIDE R16, R27, 0x8, R16 ;  /* 0x000000081b107825 */ /* 0x008fcc00078e0210 */
[----:B------:R-:W3:Y:S01]  /*0510*/  LDG.E.64 R16, desc[UR4][R16.64] ;  /* 0x0000000410107981 */ /* 0x000ee2000c1e1b00 */
[----:B------:R-:W-:-:S04]  /*0520*/  IADD3 R26, P1, PT, R26, -0x8, RZ ;  /* 0xfffffff81a1a7810 */ /* 0x000fc80007f3e0ff */
[----:B------:R-:W-:Y:S01]  /*0530*/  IADD3.X R13, PT, PT, R13, -0x1, RZ, P1, !PT ;  /* 0xffffffff0d0d7810 */ /* 0x000fe20000ffe4ff */
[----:B--2---:R-:W-:Y:S01]  /*0540*/  DFMA R22, R24, R22, R20 ;  /* 0x000000161816722b */ /* 0x004fe20000000014 */
[----:B------:R-:W3:Y:S01]  /*0550*/  LDG.E.64 R20, desc[UR4][R18.64+0x18] ;  /* 0x0000180412147981 */ /* 0x000ee2000c1e1b00 */
[----:B------:R-:W-:-:S04]  /*0560*/  ISETP.NE.U32.AND P1, PT, R26, RZ, PT ;  /* 0x000000ff1a00720c */ /* 0x000fc80003f25070 */
[----:B------:R-:W-:Y:S02]  /*0570*/  ISETP.NE.AND.EX P1, PT, R13, RZ, PT, P1 ;  /* 0x000000ff0d00720c */ /* 0x000fe40003f25310 */
[----:B------:R-:W-:-:S05]  /*0580*/  IADD3 R14, P3, PT, R14, 0x20, RZ ;  /* 0x000000200e0e7810 */ /* 0x000fca0007f7e0ff */
[----:B------:R-:W-:Y:S01]  /*0590*/  IMAD.X R15, RZ, RZ, R15, P3 ;  /* 0x000000ffff0f7224 */ /* 0x000fe200018e060f */
[----:B---3--:R-:W-:Y:S01]  /*05a0*/  DFMA R22, R20, R16, R22 ;  /* 0x000000101416722b */ /* 0x008fe20000000016 */
[----:B------:R-:W-:-:S05]  /*05b0*/  IADD3 R20, P2, PT, R18, 0x40, RZ ;  /* 0x0000004012147810 */ /* 0x000fca0007f5e0ff */
[----:B------:R-:W-:Y:S01]  /*05c0*/  IMAD.X R21, RZ, RZ, R19, P2 ;  /* 0x000000ffff157224 */ /* 0x000fe200010e0613 */
[----:B------:R-:W-:Y:S07]  /*05d0*/  @P1 BRA `(.L_x_16) ;  /* 0xfffffffc00301947 */ /* 0x000fee000383ffff */
.L_x_15:
[----:B------:R-:W-:Y:S05]  /*05e0*/  @!P0 BRA `(.L_x_14) ;  /* 0x0000000400288947 */ /* 0x000fea0003800000 */
[----:B------:R-:W-:Y:S02]  /*05f0*/  ISETP.GE.U32.AND P1, PT, R2, 0x4, PT ;  /* 0x000000040200780c */ /* 0x000fe40003f26070 */
[----:B------:R-:W-:Y:S02]  /*0600*/  LOP3.LUT R13, R12, 0x3, RZ, 0xc0, !PT ;  /* 0x000000030c0d7812 */ /* 0x000fe400078ec0ff */
[----:B------:R-:W-:Y:S02]  /*0610*/  ISETP.GE.U32.AND.EX P1, PT, RZ, RZ, PT, P1 ;  /* 0x000000ffff00720c */ /* 0x000fe40003f26110 */
[----:B------:R-:W-:-:S04]  /*0620*/  ISETP.NE.U32.AND P0, PT, R13, RZ, PT ;  /* 0x000000ff0d00720c */ /* 0x000fc80003f05070 */
[----:B------:R-:W-:-:S07]  /*0630*/  ISETP.NE.AND.EX P0, PT, RZ, RZ, PT, P0 ;  /* 0x000000ffff00720c */ /* 0x000fce0003f05300 */
[----:B------:R-:W-:Y:S06]  /*0640*/  @!P1 BRA `(.L_x_17) ;  /* 0x0000000000749947 */ /* 0x000fec0003800000 */
[----:B------:R-:W-:Y:S01]  /*0650*/  IADD3 R15, P1, PT, R3, R6, RZ ;  /* 0x00000006030f7210 */ /* 0x000fe20007f3e0ff */
[----:B------:R-:W0:Y:S04]  /*0660*/  LDC.64 R20, c[0x0][0x388] ;  /* 0x0000e200ff147b82 */ /* 0x000e280000000a00 */
[----:B------:R-:W-:Y:S01]  /*0670*/  IMAD.X R2, R4, 0x1, R5, P1 ;  /* 0x0000000104027824 */ /* 0x000fe200008e0605 */
[----:B-----5:R-:W-:-:S04]  /*0680*/  LEA R18, P1, R15, R8, 0x2 ;  /* 0x000000080f127211 */ /* 0x020fc800078210ff */
[----:B------:R-:W-:-:S05]  /*0690*/  LEA.HI.X R19, R15, R9, R2, 0x2, P1 ;  /* 0x000000090f137211 */ /* 0x000fca00008f1402 */
[----:B------:R-:W0:Y:S01]  /*06a0*/  LDG.E R27, desc[UR4][R18.64] ;  /* 0x00000004121b7981 */ /* 0x000e22000c1e1900 */
[----:B------:R-:W-:-:S03]  /*06b0*/  LEA R14, P1, R15, R10, 0x3 ;  /* 0x0000000a0f0e7211 */ /* 0x000fc600078218ff */
[----:B------:R-:W2:Y:S01]  /*06c0*/  LDG.E R29, desc[UR4][R18.64+0x8] ;  /* 0x00000804121d7981 */ /* 0x000ea2000c1e1900 */
[----:B------:R-:W-:-:S03]  /*06d0*/  LEA.HI.X R15, R15, R11, R2, 0x3, P1 ;  /* 0x0000000b0f0f7211 */ /* 0x000fc600008f1c02 */
[----:B------:R-:W3:Y:S04]  /*06e0*/  LDG.E R2, desc[UR4][R18.64+0x4] ;  /* 0x0000040412027981 */ /* 0x000ee8000c1e1900 */
[----:B------:R-:W4:Y:S04]  /*06f0*/  LDG.E.64 R16, desc[UR4][R14.64] ;  /* 0x000000040e107981 */ /* 0x000f28000c1e1b00 */
[----:B------:R3:W2:Y:S01]  /*0700*/  LDG.E R25, desc[UR4][R18.64+0xc] ;  /* 0x00000c0412197981 */ /* 0x0006a2000c1e1900 */
[----:B0-----:R-:W-:-:S06]  /*0710*/  IMAD.WIDE R26, R27, 0x8, R20 ;  /* 0x000000081b1a7825 */ /* 0x001fcc00078e0214 */
[----:B------:R-:W4:Y:S01]  /*0720*/  LDG.E.64 R26, desc[UR4][R26.64] ;  /* 0x000000041a1a7981 */ /* 0x000f22000c1e1b00 */
[----:B---3--:R-:W-:-:S06]  /*0730*/  IMAD.WIDE R18, R2, 0x8, R20 ;  /* 0x0000000802127825 */ /* 0x008fcc00078e0214 */
[----:B------:R-:W3:Y:S01]  /*0740*/  LDG.E.64 R18, desc[UR4][R18.64] ;  /* 0x0000000412127981 */ /* 0x000ee2000c1e1b00 */
[----:B----4-:R-:W-:-:S03]  /*0750*/  DFMA R26, R16, R26, R22 ;  /* 0x0000001a101a722b */ /* 0x010fc60000000016 */
[----:B------:R-:W3:Y:S01]  /*0760*/  LDG.E.64 R16, desc[UR4][R14.64+0x8] ;  /* 0x000008040e107981 */ /* 0x000ee2000c1e1b00 */
[----:B--2---:R-:W-:-:S03]  /*0770*/  IMAD.WIDE R22, R29, 0x8, R20 ;  /* 0x000000081d167825 */ /* 0x004fc600078e0214 */
[----:B------:R-:W2:Y:S01]  /*0780*/  LDG.E.64 R28, desc[UR4][R14.64+0x18] ;  /* 0x000018040e1c7981 */ /* 0x000ea2000c1e1b00 */
[----:B------:R-:W-:-:S03]  /*0790*/  IMAD.WIDE R20, R25, 0x8, R20 ;  /* 0x0000000819147825 */ /* 0x000fc600078e0214 */
[----:B------:R-:W4:Y:S04]  /*07a0*/  LDG.E.64 R22, desc[UR4][R22.64] ;  /* 0x0000000416167981 */ /* 0x000f28000c1e1b00 */
[----:B------:R-:W4:Y:S04]  /*07b0*/  LDG.E.64 R24, desc[UR4][R14.64+0x10] ;  /* 0x000010040e187981 */ /* 0x000f28000c1e1b00 */
[----:B------:R-:W2:Y:S01]  /*07c0*/  LDG.E.64 R20, desc[UR4][R20.64] ;  /* 0x0000000414147981 */ /* 0x000ea2000c1e1b00 */
[----:B------:R-:W-:-:S05]  /*07d0*/  IADD3 R3, P1, PT, R3, 0x4, RZ ;  /* 0x0000000403037810 */ /* 0x000fca0007f3e0ff */
[----:B------:R-:W-:Y:S01]  /*07e0*/  IMAD.X R4, RZ, RZ, R4, P1 ;  /* 0x000000ffff047224 */ /* 0x000fe200008e0604 */
[----:B---3--:R-:W-:-:S08]  /*07f0*/  DFMA R16, R16, R18, R26 ;  /* 0x000000121010722b */ /* 0x008fd0000000001a */
[----:B----4-:R-:W-:-:S08]  /*0800*/  DFMA R16, R24, R22, R16 ;  /* 0x000000161810722b */ /* 0x010fd00000000010 */
[----:B--2---:R-:W-:-:S11]  /*0810*/  DFMA R22, R28, R20, R16 ;  /* 0x000000141c16722b */ /* 0x004fd60000000010 */
.L_x_17:
[----:B------:R-:W-:Y:S05]  /*0820*/  @!P0 BRA `(.L_x_14) ;  /* 0x0000000000988947 */ /* 0x000fea0003800000 */
[----:B------:R-:W-:Y:S02]  /*0830*/  ISETP.NE.U32.AND P1, PT, R13, 0x1, PT ;  /* 0x000000010d00780c */ /* 0x000fe40003f25070 */
[----:B------:R-:W-:Y:S02]  /*0840*/  LOP3.LUT R12, R12, 0x1, RZ, 0xc0, !PT ;  /* 0x000000010c0c7812 */ /* 0x000fe400078ec0ff */
[----:B------:R-:W-:Y:S02]  /*0850*/  ISETP.NE.AND.EX P1, PT, RZ, RZ, PT, P1 ;  /* 0x000000ffff00720c */ /* 0x000fe40003f25310 */
[----:B------:R-:W-:-:S04]  /*0860*/  ISETP.NE.U32.AND P0, PT, R12, 0x1, PT ;  /* 0x000000010c00780c */ /* 0x000fc80003f05070 */
[----:B------:R-:W-:-:S07]  /*0870*/  ISETP.NE.U32.AND.EX P0, PT, RZ, RZ, PT, P0 ;  /* 0x000000ffff00720c */ /* 0x000fce0003f05100 */
[----:B------:R-:W-:Y:S06]  /*0880*/  @!P1 BRA `(.L_x_18) ;  /* 0x00000000004c9947 */ /* 0x000fec0003800000 */
[----:B------:R-:W-:Y:S01]  /*0890*/  IADD3 R13, P1, PT, R3, R6, RZ ;  /* 0x00000006030d7210 */ /* 0x000fe20007f3e0ff */
[----:B------:R-:W0:Y:S04]  /*08a0*/  LDC.64 R18, c[0x0][0x388] ;  /* 0x0000e200ff127b82 */ /* 0x000e280000000a00 */
[----:B------:R-:W-:Y:S01]  /*08b0*/  IMAD.X R2, R4, 0x1, R5, P1 ;  /* 0x0000000104027824 */ /* 0x000fe200008e0605 */
[----:B-----5:R-:W-:-:S04]  /*08c0*/  LEA R20, P1, R13, R8, 0x2 ;  /* 0x000000080d147211 */ /* 0x020fc800078210ff */
[----:B------:R-:W-:-:S05]  /*08d0*/  LEA.HI.X R21, R13, R9, R2, 0x2, P1 ;  /* 0x000000090d157211 */ /* 0x000fca00008f1402 */
[----:B------:R-:W0:Y:S04]  /*08e0*/  LDG.E R15, desc[UR4][R20.64] ;  /* 0x00000004140f7981 */ /* 0x000e28000c1e1900 */
[----:B------:R-:W2:Y:S01]  /*08f0*/  LDG.E R25, desc[UR4][R20.64+0x4] ;  /* 0x0000040414197981 */ /* 0x000ea2000c1e1900 */
[----:B------:R-:W-:-:S04]  /*0900*/  LEA R16, P1, R13, R10, 0x3 ;  /* 0x0000000a0d107211 */ /* 0x000fc800078218ff */
[----:B------:R-:W-:-:S05]  /*0910*/  LEA.HI.X R17, R13, R11, R2, 0x3, P1 ;  /* 0x0000000b0d117211 */ /* 0x000fca00008f1c02 */
[----:B------:R-:W3:Y:S01]  /*0920*/  LDG.E.64 R12, desc[UR4][R16.64] ;  /* 0x00000004100c7981 */ /* 0x000ee2000c1e1b00 */
[----:B0-----:R-:W-:-:S04]  /*0930*/  IMAD.WIDE R14, R15, 0x8, R18 ;  /* 0x000000080f0e7825 */ /* 0x001fc800078e0212 */
[----:B--2---:R-:W-:Y:S02]  /*0940*/  IMAD.WIDE R24, R25, 0x8, R18 ;  /* 0x0000000819187825 */ /* 0x004fe400078e0212 */
[----:B------:R-:W3:Y:S04]  /*0950*/  LDG.E.64 R14, desc[UR4][R14.64] ;  /* 0x000000040e0e7981 */ /* 0x000ee8000c1e1b00 */
[----:B------:R-:W2:Y:S04]  /*0960*/  LDG.E.64 R18, desc[UR4][R16.64+0x8] ;  /* 0x0000080410127981 */ /* 0x000ea8000c1e1b00 */
[----:B------:R-:W2:Y:S01]  /*0970*/  LDG.E.64 R24, desc[UR4][R24.64] ;  /* 0x0000000418187981 */ /* 0x000ea2000c1e1b00 */
[----:B------:R-:W-:-:S05]  /*0980*/  IADD3 R3, P1, PT, R3, 0x2, RZ ;  /* 0x0000000203037810 */ /* 0x000fca0007f3e0ff */
[----:B------:R-:W-:Y:S01]  /*0990*/  IMAD.X R4, RZ, RZ, R4, P1 ;  /* 0x000000ffff047224 */ /* 0x000fe200008e0604 */
[----:B---3--:R-:W-:-:S08]  /*09a0*/  DFMA R12, R12, R14, R22 ;  /* 0x0000000e0c0c722b */ /* 0x008fd00000000016 */
[----:B--2---:R-:W-:-:S11]  /*09b0*/  DFMA R22, R18, R24, R12 ;  /* 0x000000181216722b */ /* 0x004fd6000000000c */
.L_x_18:
[----:B------:R-:W-:Y:S05]  /*09c0*/  @P0 BRA `(.L_x_14) ;  /* 0x0000000000300947 */ /* 0x000fea0003800000 */
[----:B------:R-:W-:-:S05]  /*09d0*/  IADD3 R3, P0, PT, R3, R6, RZ ;  /* 0x0000000603037210 */ /* 0x000fca0007f1e0ff */
[----:B------:R-:W-:Y:S01]  /*09e0*/  IMAD.X R12, R4, 0x1, R5, P0 ;  /* 0x00000001040c7824 */ /* 0x000fe200000e0605 */
[C---:B-----5:R-:W-:Y:S01]  /*09f0*/  LEA R6, P0, R3.reuse, R8, 0x2 ;  /* 0x0000000803067211 */ /* 0x060fe200078010ff */
[----:B------:R-:W0:Y:S03]  /*0a00*/  LDC.64 R4, c[0x0][0x388] ;  /* 0x0000e200ff047b82 */ /* 0x000e260000000a00 */
[----:B------:R-:W-:-:S06]  /*0a10*/  LEA.HI.X R7, R3, R9, R12, 0x2, P0 ;  /* 0x0000000903077211 */ /* 0x000fcc00000f140c */
[----:B------:R-:W0:Y:S01]  /*0a20*/  LDG.E R7, desc[UR4][R6.64] ;  /* 0x0000000406077981 */ /* 0x000e22000c1e1900 */
[----:B------:R-:W-:-:S04]  /*0a30*/  LEA R2, P0, R3, R10, 0x3 ;  /* 0x0000000a03027211 */ /* 0x000fc800078018ff */
[----:B------:R-:W-:-:S06]  /*0a40*/  LEA.HI.X R3, R3, R11, R12, 0x3, P0 ;  /* 0x0000000b03037211 */ /* 0x000fcc00000f1c0c */
[----:B------:R-:W2:Y:S01]  /*0a50*/  LDG.E.64 R2, desc[UR4][R2.64] ;  /* 0x0000000402027981 */ /* 0x000ea2000c1e1b00 */
[----:B0-----:R-:W-:-:S06]  /*0a60*/  IMAD.WIDE R4, R7, 0x8, R4 ;  /* 0x0000000807047825 */ /* 0x001fcc00078e0204 */
[----:B------:R-:W2:Y:S02]  /*0a70*/  LDG.E.64 R4, desc[UR4][R4.64] ;  /* 0x0000000404047981 */ /* 0x000ea4000c1e1b00 */
[----:B--2---:R-:W-:-:S11]  /*0a80*/  DFMA R22, R2, R4, R22 ;  /* 0x000000040216722b */ /* 0x004fd60000000016 */
.L_x_14:
[----:B------:R-:W0:Y:S02]  /*0a90*/  LDCU.64 UR6, c[0x0][0x390] ;  /* 0x00007200ff0677ac */ /* 0x000e240008000a00 */
[----:B0-----:R-:W-:-:S04]  /*0aa0*/  LEA R2, P0, R0, UR6, 0x3 ;  /* 0x0000000600027c11 */ /* 0x001fc8000f8018ff */
[----:B------:R-:W-:-:S05]  /*0ab0*/  LEA.HI.X R3, R0, UR7, RZ, 0x3, P0 ;  /* 0x0000000700037c11 */ /* 0x000fca00080f1cff */
[----:B------:R-:W-:Y:S01]  /*0ac0*/  STG.E.64 desc[UR4][R2.64], R22 ;  /* 0x0000001602007986 */ /* 0x000fe2000c101b04 */
[----:B------:R-:W-:Y:S05]  /*0ad0*/  EXIT ;  /* 0x000000000000794d */ /* 0x000fea0003800000 */
.L_x_19:
        /* <DEDUP_REMOVED lines=10> */
.L_x_34:


//--------------------- .text._Z15csr_spmv_kernelPK3CsrPKdPd --------------------------
	.section	.text._Z15csr_spmv_kernelPK3CsrPKdPd,"ax",@progbits
	.align	128
        .global         _Z15csr_spmv_kernelPK3CsrPKdPd
        .type           _Z15csr_spmv_kernelPK3CsrPKdPd,@function
        .size           _Z15csr_spmv_kernelPK3CsrPKdPd,(.L_x_35 - _Z15csr_spmv_kernelPK3CsrPKdPd)
        .other          _Z15csr_spmv_kernelPK3CsrPKdPd,@"STO_CUDA_ENTRY STV_DEFAULT"
_Z15csr_spmv_kernelPK3CsrPKdPd:
.text._Z15csr_spmv_kernelPK3CsrPKdPd:
        /* <DEDUP_REMOVED lines=11> */
[----:B------:R-:W2:Y:S02]  /*00b0*/  LDG.E.64 R2, desc[UR4][R10.64+0x20] ;  /* 0x000020040a027981 */ /* 0x000ea4000c1e1b00 */
[----:B--2---:R-:W-:-:S04]  /*00c0*/  LEA R2, P0, R0, R2, 0x2 ;  /* 0x0000000200027211 */ /* 0x004fc800078010ff */
[----:B------:R-:W-:-:S05]  /*00d0*/  LEA.HI.X R3, R0, R3, RZ, 0x2, P0 ;  /* 0x0000000300037211 */ /* 0x000fca00000f14ff */
[----:B------:R-:W2:Y:S04]  /*00e0*/  LDG.E R25, desc[UR4][R2.64] ;  /* 0x0000000402197981 */ /* 0x000ea8000c1e1900 */
[----:B------:R-:W2:Y:S01]  /*00f0*/  LDG.E R4, desc[UR4][R2.64+0x4] ;  /* 0x0000040402047981 */ /* 0x000ea2000c1e1900 */
[----:B------:R-:W-:Y:S01]  /*0100*/  BSSY.RECONVERGENT B0, `(.L_x_20) ;  /* 0x00000f6000007945 */ /* 0x000fe20003800200 */
[----:B------:R-:W-:Y:S02]  /*0110*/  CS2R R22, SRZ ;  /* 0x0000000000167805 */ /* 0x000fe4000001ff00 */
[----:B--2---:R-:W-:-:S13]  /*0120*/  ISETP.GE.U32.AND P0, PT, R25, R4, PT ;  /* 0x000000041900720c */ /* 0x004fda0003f06070 */
[----:B------:R-:W-:Y:S05]  /*0130*/  @P0 BRA `(.L_x_21) ;  /* 0x0000000c00c80947 */ /* 0x000fea0003800000 */
[----:B------:R-:W-:Y:S01]  /*0140*/  IADD3 R5, P1, PT, R25, 0x1, RZ ;  /* 0x0000000119057810 */ /* 0x000fe20007f3e0ff */
[----:B------:R-:W5:Y:S01]  /*0150*/  LDG.E.64 R8, desc[UR4][R10.64+0x28] ;  /* 0x000028040a087981 */ /* 0x000f62000c1e1b00 */
[----:B------:R-:W-:Y:S02]  /*0160*/  SHF.R.S32.HI R3, RZ, 0x1f, R25 ;  /* 0x0000001fff037819 */ /* 0x000fe40000011419 */
[----:B------:R-:W-:Y:S01]  /*0170*/  SHF.R.S32.HI R2, RZ, 0x1f, R4 ;  /* 0x0000001fff027819 */ /* 0x000fe20000011404 */
[----:B------:R0:W5:Y:S01]  /*0180*/  LDG.E.64 R6, desc[UR4][R10.64+0x18] ;  /* 0x000018040a067981 */ /* 0x000162000c1e1b00 */
[----:B------:R-:W-:Y:S01]  /*0190*/  ISETP.GT.U32.AND P0, PT, R5, R4, PT ;  /* 0x000000040500720c */ /* 0x000fe20003f04070 */
[----:B------:R-:W-:Y:S01]  /*01a0*/  IMAD.X R13, RZ, RZ, R3, P1 ;  /* 0x000000ffff0d7224 */ /* 0x000fe200008e0603 */
[----:B------:R-:W-:Y:S01]  /*01b0*/  BSSY.RECONVERGENT B1, `(.L_x_22) ;  /* 0x0000077000017945 */ /* 0x000fe20003800200 */
[----:B------:R-:W-:-:S03]  /*01c0*/  CS2R R22, SRZ ;  /* 0x0000000000167805 */ /* 0x000fc6000001ff00 */
[----:B------:R-:W-:-:S04]  /*01d0*/  ISETP.GT.U32.AND.EX P0, PT, R13, R2, PT, P0 ;  /* 0x000000020d00720c */ /* 0x000fc80003f04100 */
[----:B------:R-:W-:Y:S02]  /*01e0*/  SEL R12, R5, R4, P0 ;  /* 0x00000004050c7207 */ /* 0x000fe40000000000 */
[----:B------:R-:W-:Y:S02]  /*01f0*/  SEL R2, R13, R2, P0 ;  /* 0x000000020d027207 */ /* 0x000fe40000000000 */
[CC--:B------:R-:W-:Y:S02]  /*0200*/  IADD3 R4, P2, PT, R12.reuse, -R25.reuse, RZ ;  /* 0x800000190c047210 */ /* 0x0c0fe40007f5e0ff */
[----:B------:R-:W-:Y:S02]  /*0210*/  IADD3 R12, P3, PT, -R12, R25, RZ ;  /* 0x000000190c0c7210 */ /* 0x000fe40007f7e1ff */
[----:B------:R-:W-:Y:S01]  /*0220*/  LOP3.LUT R5, R4, 0xf, RZ, 0xc0, !PT ;  /* 0x0000000f04057812 */ /* 0x000fe200078ec0ff */
[----:B------:R-:W-:Y:S01]  /*0230*/  IMAD.X R24, R2, 0x1, ~R3, P2 ;  /* 0x0000000102187824 */ /* 0x000fe200010e0e03 */
[----:B------:R-:W-:Y:S01]  /*0240*/  ISETP.GT.U32.AND P1, PT, R12, -0x10, PT ;  /* 0xfffffff00c00780c */ /* 0x000fe20003f24070 */
[----:B0-----:R-:W-:Y:S01]  /*0250*/  IMAD.X R10, R3, 0x1, ~R2, P3 ;  /* 0x00000001030a7824 */ /* 0x001fe200018e0e02 */
[----:B------:R-:W-:-:S04]  /*0260*/  ISETP.NE.U32.AND P0, PT, R5, RZ, PT ;  /* 0x000000ff0500720c */ /* 0x000fc80003f05070 */
[----:B------:R-:W-:Y:S02]  /*0270*/  ISETP.GT.U32.AND.EX P1, PT, R10, -0x1, PT, P1 ;  /* 0xffffffff0a00780c */ /* 0x000fe40003f24110 */
[----:B------:R-:W-:-:S11]  /*0280*/  ISETP.NE.AND.EX P0, PT, RZ, RZ, PT, P0 ;  /* 0x000000ffff00720c */ /* 0x000fd60003f05300 */
[----:B------:R-:W-:Y:S05]  /*0290*/  @P1 BRA `(.L_x_23) ;  /* 0x0000000400a01947 */ /* 0x000fea0003800000 */
[C---:B-----5:R-:W-:Y:S02]  /*02a0*/  LEA R16, P1, R25.reuse, R8, 0x3 ;  /* 0x0000000819107211 */ /* 0x060fe400078218ff */
[----:B------:R-:W-:Y:S02]  /*02b0*/  CS2R R22, SRZ ;  /* 0x0000000000167805 */ /* 0x000fe4000001ff00 */
[C---:B------:R-:W-:Y:S02]  /*02c0*/  LEA R10, P3, R25.reuse, R6, 0x2 ;  /* 0x00000006190a7211 */ /* 0x040fe400078610ff */
[----:B------:R-:W-:Y:S02]  /*02d0*/  IADD3 R16, P2, PT, R16, 0x40, RZ ;  /* 0x0000004010107810 */ /* 0x000fe40007f5e0ff */
[----:B------:R-:W-:Y:S02]  /*02e0*/  IADD3 R10, P4, PT, R10, 0x20, RZ ;  /* 0x000000200a0a7810 */ /* 0x000fe40007f9e0ff */
[----:B------:R-:W-:-:S02]  /*02f0*/  LEA.HI.X R17, R25, R9, R3, 0x3, P1 ;  /* 0x0000000919117211 */ /* 0x000fc400008f1c03 */
[----:B------:R-:W-:Y:S02]  /*0300*/  LEA.HI.X R11, R25, R7, R3, 0x2, P3 ;  /* 0x00000007190b7211 */ /* 0x000fe400018f1403 */
[----:B------:R-:W-:Y:S01]  /*0310*/  LOP3.LUT R2, R4, 0xfffffff0, RZ, 0xc0, !PT ;  /* 0xfffffff004027812 */ /* 0x000fe200078ec0ff */
[----:B------:R-:W-:Y:S02]  /*0320*/  IMAD.X R17, RZ, RZ, R17, P2 ;  /* 0x000000ffff117224 */ /* 0x000fe400010e0611 */
[----:B------:R-:W-:-:S07]  /*0330*/  IMAD.X R11, RZ, RZ, R11, P4 ;  /* 0x000000ffff0b7224 */ /* 0x000fce00020e060b */
.L_x_24:
[----:B------:R-:W2:Y:S01]  /*0340*/  LDG.E R29, desc[UR4][R10.64+-0x20] ;  /* 0xffffe0040a1d7981 */ /* 0x000ea2000c1e1900 */
[----:B------:R-:W2:Y:S01]  /*0350*/  LDC.64 R20, c[0x0][0x388] ;  /* 0x0000e200ff147b82 */ /* 0x000ea20000000a00 */
[----:B------:R-:W-:Y:S02]  /*0360*/  IMAD.MOV.U32 R12, RZ, RZ, R16 ;  /* 0x000000ffff0c7224 */ /* 0x000fe400078e0010 */
[----:B------:R-:W3:Y:S01]  /*0370*/  LDG.E R27, desc[UR4][R10.64+-0x1c] ;  /* 0xffffe4040a1b7981 */ /* 0x000ee2000c1e1900 */
[----:B------:R-:W-:-:S05]  /*0380*/  IMAD.MOV.U32 R13, RZ, RZ, R17 ;  /* 0x000000ffff0d7224 */ /* 0x000fca00078e0011 */
[----:B------:R-:W4:Y:S04]  /*0390*/  LDG.E.64 R16, desc[UR4][R12.64+-0x40] ;  /* 0xffffc0040c107981 */ /* 0x000f28000c1e1b00 */
[----:B------:R-:W5:Y:S01]  /*03a0*/  LDG.E.64 R18, desc[UR4][R12.64+-0x38] ;  /* 0xffffc8040c127981 */ /* 0x000f62000c1e1b00 */
[----:B--2---:R-:W-:-:S05]  /*03b0*/  IMAD.WIDE R28, R29, 0x8, R20 ;  /* 0x000000081d1c7825 */ /* 0x004fca00078e0214 */
[----:B------:R-:W4:Y:S01]  /*03c0*/  LDG.E.64 R14, desc[UR4][R28.64] ;  /* 0x000000041c0e7981 */ /* 0x000f22000c1e1b00 */
[----:B---3--:R-:W-:-:S06]  /*03d0*/  IMAD.WIDE R26, R27, 0x8, R20 ;  /* 0x000000081b1a7825 */ /* 0x008fcc00078e0214 */
[----:B------:R-:W5:Y:S04]  /*03e0*/  LDG.E.64 R26, desc[UR4][R26.64] ;  /* 0x000000041a1a7981 */ /* 0x000f68000c1e1b00 */
[----:B------:R-:W2:Y:S01]  /*03f0*/  LDG.E R29, desc[UR4][R10.64+-0x10] ;  /* 0xfffff0040a1d7981 */ /* 0x000ea2000c1e1900 */
[----:B----4-:R-:W-:-:S03]  /*0400*/  DFMA R14, R16, R14, R22 ;  /* 0x0000000e100e722b */ /* 0x010fc60000000016 */
[----:B------:R-:W3:Y:S04]  /*0410*/  LDG.E R17, desc[UR4][R10.64+-0x18] ;  /* 0xffffe8040a117981 */ /* 0x000ee8000c1e1900 */
[----:B------:R-:W4:Y:S01]  /*0420*/  LDG.E R23, desc[UR4][R10.64+-0x14] ;  /* 0xffffec040a177981 */ /* 0x000f22000c1e1900 */
[----:B-----5:R-:W-:Y:S01]  /*0430*/  DFMA R18, R18, R26, R14 ;  /* 0x0000001a1212722b */ /* 0x020fe2000000000e */
[--C-:B---3--:R-:W-:Y:S02]  /*0440*/  IMAD.WIDE R26, R17, 0x8, R20.reuse ;  /* 0x00000008111a7825 */ /* 0x108fe400078e0214 */
[----:B------:R-:W3:Y:S04]  /*0450*/  LDG.E.64 R16, desc[UR4][R12.64+-0x30] ;  /* 0xffffd0040c107981 */ /* 0x000ee8000c1e1b00 */
[----:B------:R-:W3:Y:S01]  /*0460*/  LDG.E.64 R14, desc[UR4][R26.64] ;  /* 0x000000041a0e7981 */ /* 0x000ee2000c1e1b00 */
[----:B----4-:R-:W-:-:S06]  /*0470*/  IMAD.WIDE R22, R23, 0x8, R20 ;  /* 0x0000000817167825 */ /* 0x010fcc00078e0214 */
[----:B------:R-:W4:Y:S01]  /*0480*/  LDG.E.64 R22, desc[UR4][R22.64] ;  /* 0x0000000416167981 */ /* 0x000f22000c1e1b00 */
[----:B--2---:R-:W-:-:S03]  /*0490*/  IMAD.WIDE R28, R29, 0x8, R20 ;  /* 0x000000081d1c7825 */ /* 0x004fc600078e0214 */
[----:B------:R-:W2:Y:S01]  /*04a0*/  LDG.E R27, desc[UR4][R10.64+-0xc] ;  /* 0xfffff4040a1b7981 */ /* 0x000ea2000c1e1900 */
[----:B---3--:R-:W-:-:S03]  /*04b0*/  DFMA R14, R16, R14, R18 ;  /* 0x0000000e100e722b */ /* 0x008fc60000000012 */
[----:B------:R-:W4:Y:S04]  /*04c0*/  LDG.E.64 R18, desc[UR4][R12.64+-0x28] ;  /* 0xffffd8040c127981 */ /* 0x000f28000c1e1b00 */
[----:B------:R-:W3:Y:S01]  /*04d0*/  LDG.E.64 R16, desc[UR4][R12.64+-0x20] ;  /* 0xffffe0040c107981 */ /* 0x000ee2000c1e1b00 */
[----:B----4-:R-:W-:-:S03]  /*04e0*/  DFMA R18, R18, R22, R14 ;  /* 0x000000161212722b */ /* 0x010fc6000000000e */
[----:B------:R-:W3:Y:S01]  /*04f0*/  LDG.E.64 R14, desc[UR4][R28.64] ;  /* 0x000000041c0e7981 */ /* 0x000ee2000c1e1b00 */
[----:B--2---:R-:W-:-:S03]  /*0500*/  IMAD.WIDE R26, R27, 0x8, R20 ;  /* 0x000000081b1a7825 */ /* 0x004fc600078e0214 */
[----:B------:R-:W2:Y:S04]  /*0510*/  LDG.E R23, desc[UR4][R10.64+-0x4] ;  /* 0xfffffc040a177981 */ /* 0x000ea8000c1e1900 */
[----:B------:R-:W4:Y:S04]  /*0520*/  LDG.E.64 R26, desc[UR4][R26.64] ;  /* 0x000000041a1a7981 */ /* 0x000f28000c1e1b00 */
[----:B------:R-:W5:Y:S01]  /*0530*/  LDG.E R29, desc[UR4][R10.64] ;  /* 0x000000040a1d7981 */ /* 0x000f62000c1e1900 */
[----:B---3--:R-:W-:-:S03]  /*0540*/  DFMA R14, R16, R14, R18 ;  /* 0x0000000e100e722b */ /* 0x008fc60000000012 */
[----:B------:R-:W4:Y:S04]  /*0550*/  LDG.E.64 R18, desc[UR4][R12.64+-0x18] ;  /* 0xffffe8040c127981 */ /* 0x000f28000c1e1b00 */
[----:B------:R-:W3:Y:S01]  /*0560*/  LDG.E R17, desc[UR4][R10.64+-0x8] ;  /* 0xfffff8040a117981 */ /* 0x000ee2000c1e1900 */
[----:B----4-:R-:W-:Y:S01]  /*0570*/  DFMA R18, R18, R26, R14 ;  /* 0x0000001a1212722b */ /* 0x010fe2000000000e */
[--C-:B---3--:R-:W-:Y:S02]  /*0580*/  IMAD.WIDE R26, R17, 0x8, R20.reuse ;  /* 0x00000008111a7825 */ /* 0x108fe400078e0214 */
[----:B------:R-:W3:Y:S04]  /*0590*/  LDG.E.64 R16, desc[UR4][R12.64+-0x10] ;  /* 0xfffff0040c107981 */ /* 0x000ee8000c1e1b00 */
[----:B------:R-:W3:Y:S01]  /*05a0*/  LDG.E.64 R14, desc[UR4][R26.64] ;  /* 0x000000041a0e7981 */ /* 0x000ee2000c1e1b00 */
[----:B--2---:R-:W-:-:S06]  /*05b0*/  IMAD.WIDE R22, R23, 0x8, R20 ;  /* 0x0000000817167825 */ /* 0x004fcc00078e0214 */
[----:B------:R-:W2:Y:S01]  /*05c0*/  LDG.E.64 R22, desc[UR4][R22.64] ;  /* 0x0000000416167981 */ /* 0x000ea2000c1e1b00 */
[----:B-----5:R-:W-:-:S03]  /*05d0*/  IMAD.WIDE R28, R29, 0x8, R20 ;  /* 0x000000081d1c7825 */ /* 0x020fc600078e0214 */
[----:B------:R-:W4:Y:S01]  /*05e0*/  LDG.E R27, desc[UR4][R10.64+0x4] ;  /* 0x000004040a1b7981 */ /* 0x000f22000c1e1900 */
[----:B---3--:R-:W-:-:S03]  /*05f0*/  DFMA R14, R16, R14, R18 ;  /* 0x0000000e100e722b */ /* 0x008fc60000000012 */
[----:B------:R-:W2:Y:S04]  /*0600*/  LDG.E.64 R18, desc[UR4][R12.64+-0x8] ;  /* 0xfffff8040c127981 */ /* 0x000ea8000c1e1b00 */
[----:B------:R-:W3:Y:S01]  /*0610*/  LDG.E.64 R16, desc[UR4][R12.64] ;  /* 0x000000040c107981 */ /* 0x000ee2000c1e1b00 */
[----:B--2---:R-:W-:-:S03]  /*0620*/  DFMA R18, R18, R22, R14 ;  /* 0x000000161212722b */ /* 0x004fc6000000000e */
[----:B------:R-:W3:Y:S01]  /*0630*/  LDG.E.64 R14, desc[UR4][R28.64] ;  /* 0x000000041c0e7981 */ /* 0x000ee2000c1e1b00 */
[----:B----4-:R-:W-:-:S03]  /*0640*/  IMAD.WIDE R26, R27, 0x8, R20 ;  /* 0x000000081b1a7825 */ /* 0x010fc600078e0214 */
        /* <DEDUP_REMOVED lines=21> */
[----:B------:R-:W4:Y:S01]  /*07a0*/  LDG.E R23, desc[UR4][R10.64+0x1c] ;  /* 0x00001c040a177981 */ /* 0x000f22000c1e1900 */
[----:B---3--:R-:W-:-:S03]  /*07b0*/  DFMA R18, R14, R18, R16 ;  /* 0x000000120e12722b */ /* 0x008fc60000000010 */
[----:B------:R-:W3:Y:S04]  /*07c0*/  LDG.E.64 R16, desc[UR4][R12.64+0x28] ;  /* 0x000028040c107981 */ /* 0x000ee8000c1e1b00 */
[----:B------:R-:W3:Y:S01]  /*07d0*/  LDG.E.64 R14, desc[UR4][R26.64] ;  /* 0x000000041a0e7981 */ /* 0x000ee2000c1e1b00 */
[----:B------:R-:W-:Y:S01]  /*07e0*/  IADD3 R2, P1, PT, R2, -0x10, RZ ;  /* 0xfffffff002027810 */ /* 0x000fe20007f3e0ff */
[----:B---3--:R-:W-:Y:S01]  /*07f0*/  DFMA R14, R16, R14, R18 ;  /* 0x0000000e100e722b */ /* 0x008fe20000000012 */
[--C-:B--2---:R-:W-:Y:S01]  /*0800*/  IMAD.WIDE R18, R22, 0x8, R20.reuse ;  /* 0x0000000816127825 */ /* 0x104fe200078e0214 */
[----:B------:R-:W2:Y:S03]  /*0810*/  LDG.E.64 R16, desc[UR4][R12.64+0x30] ;  /* 0x000030040c107981 */ /* 0x000ea6000c1e1b00 */
[----:B----4-:R-:W-:-:S02]  /*0820*/  IMAD.WIDE R20, R23, 0x8, R20 ;  /* 0x0000000817147825 */ /* 0x010fc400078e0214 */
[----:B------:R-:W2:Y:S04]  /*0830*/  LDG.E.64 R18, desc[UR4][R18.64] ;  /* 0x0000000412127981 */ /* 0x000ea8000c1e1b00 */
[----:B------:R-:W3:Y:S04]  /*0840*/  LDG.E.64 R20, desc[UR4][R20.64] ;  /* 0x0000000414147981 */ /* 0x000ee8000c1e1b00 */
[----:B------:R-:W3:Y:S01]  /*0850*/  LDG.E.64 R22, desc[UR4][R12.64+0x38] ;  /* 0x000038040c167981 */ /* 0x000ee2000c1e1b00 */
[----:B------:R-:W-:Y:S02]  /*0860*/  IADD3.X R24, PT, PT, R24, -0x1, RZ, P1, !PT ;  /* 0xffffffff18187810 */ /* 0x000fe40000ffe4ff */
[----:B------:R-:W-:-:S04]  /*0870*/  ISETP.NE.U32.AND P1, PT, R2, RZ, PT ;  /* 0x000000ff0200720c */ /* 0x000fc80003f25070 */
[----:B------:R-:W-:Y:S02]  /*0880*/  ISETP.NE.AND.EX P1, PT, R24, RZ, PT, P1 ;  /* 0x000000ff1800720c */ /* 0x000fe40003f25310 */
[----:B------:R-:W-:Y:S02]  /*0890*/  IADD3 R25, P2, PT, R25, 0x10, RZ ;  /* 0x0000001019197810 */ /* 0x000fe40007f5e0ff */
[----:B------:R-:W-:-:S03]  /*08a0*/  IADD3 R10, P4, PT, R10, 0x40, RZ ;  /* 0x000000400a0a7810 */ /* 0x000fc60007f9e0ff */
[----:B------:R-:W-:Y:S02]  /*08b0*/  IMAD.X R3, RZ, RZ, R3, P2 ;  /* 0x000000ffff037224 */ /* 0x000fe400010e0603 */
[----:B------:R-:W-:Y:S01]  /*08c0*/  IMAD.X R11, RZ, RZ, R11, P4 ;  /* 0x000000ffff0b7224 */ /* 0x000fe200020e060b */
[----:B--2---:R-:W-:Y:S01]  /*08d0*/  DFMA R14, R16, R18, R14 ;  /* 0x00000012100e722b */ /* 0x004fe2000000000e */
[----:B------:R-:W-:-:S07]  /*08e0*/  IADD3 R16, P3, PT, R12, 0x80, RZ ;  /* 0x000000800c107810 */ /* 0x000fce0007f7e0ff */
[----:B---3--:R-:W-:Y:S01]  /*08f0*/  DFMA R22, R22, R20, R14 ;  /* 0x000000141616722b */ /* 0x008fe2000000000e */
[----:B------:R-:W-:Y:S01]  /*0900*/  IMAD.X R17, RZ, RZ, R13, P3 ;  /* 0x000000ffff117224 */ /* 0x000fe200018e060d */
[----:B------:R-:W-:Y:S09]  /*0910*/  @P1 BRA `(.L_x_24) ;  /* 0xfffffff800881947 */ /* 0x000ff2000383ffff */
.L_x_23:
[----:B------:R-:W-:Y:S05]  /*0920*/  BSYNC.RECONVERGENT B1 ;  /* 0x0000000000017941 */ /* 0x000fea0003800200 */
.L_x_22:
[----:B------:R-:W-:Y:S05]  /*0930*/  @!P0 BRA `(.L_x_21) ;  /* 0x0000000400c88947 */ /* 0x000fea0003800000 */
[----:B------:R-:W-:Y:S01]  /*0940*/  ISETP.GE.U32.AND P0, PT, R5, 0x8, PT ;  /* 0x000000080500780c */ /* 0x000fe20003f06070 */
[----:B------:R-:W-:Y:S01]  /*0950*/  BSSY.RECONVERGENT B1, `(.L_x_25) ;  /* 0x0000035000017945 */ /* 0x000fe20003800200 */
[----:B------:R-:W-:Y:S02]  /*0960*/  LOP3.LUT R2, R4, 0x7, RZ, 0xc0, !PT ;  /* 0x0000000704027812 */ /* 0x000fe400078ec0ff */
[----:B------:R-:W-:Y:S02]  /*0970*/  ISETP.GE.U32.AND.EX P0, PT, RZ, RZ, PT, P0 ;  /* 0x000000ffff00720c */ /* 0x000fe40003f06100 */
[----:B------:R-:W-:-:S04]  /*0980*/  ISETP.NE.U32.AND P1, PT, R2, RZ, PT ;  /* 0x000000ff0200720c */ /* 0x000fc80003f25070 */
[----:B------:R-:W-:-:S07]  /*0990*/  ISETP.NE.AND.EX P1, PT, RZ, RZ, PT, P1 ;  /* 0x000000ffff00720c */ /* 0x000fce0003f25310 */
[----:B------:R-:W-:Y:S06]  /*09a0*/  @!P0 BRA `(.L_x_26) ;  /* 0x0000000000bc8947 */ /* 0x000fec0003800000 */
[C---:B-----5:R-:W-:Y:S01]  /*09b0*/  LEA R28, P0, R25.reuse, R6, 0x2 ;  /* 0x00000006191c7211 */ /* 0x060fe200078010ff */
[----:B------:R-:W0:Y:S03]  /*09c0*/  LDC.64 R12, c[0x0][0x388] ;  /* 0x0000e200ff0c7b82 */ /* 0x000e260000000a00 */
[----:B------:R-:W-:-:S05]  /*09d0*/  LEA.HI.X R29, R25, R7, R3, 0x2, P0 ;  /* 0x00000007191d7211 */ /* 0x000fca00000f1403 */
[----:B------:R-:W0:Y:S01]  /*09e0*/  LDG.E R15, desc[UR4][R28.64] ;  /* 0x000000041c0f7981 */ /* 0x000e22000c1e1900 */
[----:B------:R-:W-:-:S03]  /*09f0*/  LEA R10, P0, R25, R8, 0x3 ;  /* 0x00000008190a7211 */ /* 0x000fc600078018ff */
[----:B------:R-:W2:Y:S01]  /*0a00*/  LDG.E R17, desc[UR4][R28.64+0x4] ;  /* 0x000004041c117981 */ /* 0x000ea2000c1e1900 */
[----:B------:R-:W-:-:S03]  /*0a10*/  LEA.HI.X R11, R25, R9, R3, 0x3, P0 ;  /* 0x00000009190b7211 */ /* 0x000fc600000f1c03 */
[----:B------:R-:W3:Y:S04]  /*0a20*/  LDG.E R27, desc[UR4][R28.64+0x8] ;  /* 0x000008041c1b7981 */ /* 0x000ee8000c1e1900 */
[----:B------:R-:W4:Y:S04]  /*0a30*/  LDG.E.64 R18, desc[UR4][R10.64] ;  /* 0x000000040a127981 */ /* 0x000f28000c1e1b00 */
[----:B------:R-:W4:Y:S04]  /*0a40*/  LDG.E.64 R20, desc[UR4][R10.64+0x8] ;  /* 0x000008040a147981 */ /* 0x000f28000c1e1b00 */
[----:B------:R-:W4:Y:S01]  /*0a50*/  LDG.E R5, desc[UR4][R28.64+0x10] ;  /* 0x000010041c057981 */ /* 0x000f22000c1e1900 */
[----:B0-----:R-:W-:-:S06]  /*0a60*/  IMAD.WIDE R14, R15, 0x8, R12 ;  /* 0x000000080f0e7825 */ /* 0x001fcc00078e020c */
[----:B------:R-:W4:Y:S01]  /*0a70*/  LDG.E.64 R14, desc[UR4][R14.64] ;  /* 0x000000040e0e7981 */ /* 0x000f22000c1e1b00 */
[----:B--2---:R-:W-:-:S06]  /*0a80*/  IMAD.WIDE R16, R17, 0x8, R12 ;  /* 0x0000000811107825 */ /* 0x004fcc00078e020c */
[----:B------:R-:W2:Y:S01]  /*0a90*/  LDG.E.64 R16, desc[UR4][R16.64] ;  /* 0x0000000410107981 */ /* 0x000ea2000c1e1b00 */
[----:B---3--:R-:W-:Y:S01]  /*0aa0*/  IMAD.WIDE R26, R27, 0x8, R12 ;  /* 0x000000081b1a7825 */ /* 0x008fe200078e020c */
[----:B----4-:R-:W-:Y:S02]  /*0ab0*/  DFMA R22, R18, R14, R22 ;  /* 0x0000000e1216722b */ /* 0x010fe40000000016 */
[----:B------:R-:W3:Y:S04]  /*0ac0*/  LDG.E R15, desc[UR4][R28.64+0xc] ;  /* 0x00000c041c0f7981 */ /* 0x000ee8000c1e1900 */
[----:B------:R-:W4:Y:S02]  /*0ad0*/  LDG.E.64 R18, desc[UR4][R10.64+0x10] ;  /* 0x000010040a127981 */ /* 0x000f24000c1e1b00 */
[----:B--2---:R-:W-:-:S02]  /*0ae0*/  DFMA R20, R20, R16, R22 ;  /* 0x000000101414722b */ /* 0x004fc40000000016 */
[----:B------:R-:W4:Y:S04]  /*0af0*/  LDG.E.64 R16, desc[UR4][R26.64] ;  /* 0x000000041a107981 */ /* 0x000f28000c1e1b00 */
[----:B------:R-:W2:Y:S04]  /*0b00*/  LDG.E.64 R22, desc[UR4][R10.64+0x18] ;  /* 0x000018040a167981 */ /* 0x000ea8000c1e1b00 */
[----:B------:R-:W2:Y:S01]  /*0b10*/  LDG.E R27, desc[UR4][R28.64+0x18] ;  /* 0x000018041c1b7981 */ /* 0x000ea2000c1e1900 */
[----:B---3--:R-:W-:-:S06]  /*0b20*/  IMAD.WIDE R14, R15, 0x8, R12 ;  /* 0x000000080f0e7825 */ /* 0x008fcc00078e020c */
[----:B------:R-:W2:Y:S01]  /*0b30*/  LDG.E.64 R14, desc[UR4][R14.64] ;  /* 0x000000040e0e7981 */ /* 0x000ea2000c1e1b00 */
[----:B----4-:R-:W-:-:S03]  /*0b40*/  DFMA R18, R18, R16, R20 ;  /* 0x000000101212722b */ /* 0x010fc60000000014 */
[----:B------:R-:W3:Y:S01]  /*0b50*/  LDG.E R21, desc[UR4][R28.64+0x14] ;  /* 0x000014041c157981 */ /* 0x000ee2000c1e1900 */
[----:B------:R-:W-:-:S03]  /*0b60*/  IMAD.WIDE R16, R5, 0x8, R12 ;  /* 0x0000000805107825 */ /* 0x000fc600078e020c */
[----:B------:R-:W4:Y:S04]  /*0b70*/  LDG.E R5, desc[UR4][R28.64+0x1c] ;  /* 0x00001c041c057981 */ /* 0x000f28000c1e1900 */
[----:B------:R-:W4:Y:S01]  /*0b80*/  LDG.E.64 R16, desc[UR4][R16.64] ;  /* 0x0000000410107981 */ /* 0x000f22000c1e1b00 */
[----:B--2---:R-:W-:-:S03]  /*0b90*/  DFMA R22, R22, R14, R18 ;  /* 0x0000000e1616722b */ /* 0x004fc60000000012 */
[----:B------:R-:W2:Y:S01]  /*0ba0*/  LDG.E.64 R14, desc[UR4][R10.64+0x20] ;  /* 0x000020040a0e7981 */ /* 0x000ea2000c1e1b00 */
[----:B---3--:R-:W-:-:S03]  /*0bb0*/  IMAD.WIDE R20, R21, 0x8, R12 ;  /* 0x0000000815147825 */ /* 0x008fc600078e020c */
[----:B------:R-:W3:Y:S01]  /*0bc0*/  LDG.E.64 R18, desc[UR4][R10.64+0x28] ;  /* 0x000028040a127981 */ /* 0x000ee2000c1e1b00 */
[----:B------:R-:W-:-:S03]  /*0bd0*/  IMAD.WIDE R26, R27, 0x8, R12 ;  /* 0x000000081b1a7825 */ /* 0x000fc600078e020c */
[----:B------:R-:W3:Y:S01]  /*0be0*/  LDG.E.64 R20, desc[UR4][R20.64] ;  /* 0x0000000414147981 */ /* 0x000ee2000c1e1b00 */
[----:B----4-:R-:W-:-:S03]  /*0bf0*/  IMAD.WIDE R12, R5, 0x8, R12 ;  /* 0x00000008050c7825 */ /* 0x010fc600078e020c */
[----:B------:R-:W4:Y:S04]  /*0c00*/  LDG.E.64 R26, desc[UR4][R26.64] ;  /* 0x000000041a1a7981 */ /* 0x000f28000c1e1b00 */
[----:B------:R-:W4:Y:S01]  /*0c10*/  LDG.E.64 R12, desc[UR4][R12.64] ;  /* 0x000000040c0c7981 */ /* 0x000f22000c1e1b00 */
[----:B--2---:R-:W-:-:S03]  /*0c20*/  DFMA R14, R14, R16, R22 ;  /* 0x000000100e0e722b */ /* 0x004fc60000000016 */
[----:B------:R-:W4:Y:S04]  /*0c30*/  LDG.E.64 R16, desc[UR4][R10.64+0x30] ;  /* 0x000030040a107981 */ /* 0x000f28000c1e1b00 */
[----:B------:R-:W2:Y:S01]  /*0c40*/  LDG.E.64 R22, desc[UR4][R10.64+0x38] ;  /* 0x000038040a167981 */ /* 0x000ea2000c1e1b00 */
[----:B---3--:R-:W-:Y:S01]  /*0c50*/  DFMA R14, R18, R20, R14 ;  /* 0x00000014120e722b */ /* 0x008fe2000000000e */
[----:B------:R-:W-:-:S05]  /*0c60*/  IADD3 R25, P0, PT, R25, 0x8, RZ ;  /* 0x0000000819197810 */ /* 0x000fca0007f1e0ff */
[----:B------:R-:W-:Y:S02]  /*0c70*/  IMAD.X R3, RZ, RZ, R3, P0 ;  /* 0x000000ffff037224 */ /* 0x000fe400000e0603 */
[----:B----4-:R-:W-:-:S08]  /*0c80*/  DFMA R14, R16, R26, R14 ;  /* 0x0000001a100e722b */ /* 0x010fd0000000000e */
[----:B--2---:R-:W-:-:S11]  /*0c90*/  DFMA R22, R22, R12, R14 ;  /* 0x0000000c1616722b */ /* 0x004fd6000000000e */
.L_x_26:
[----:B------:R-:W-:Y:S05]  /*0ca0*/  BSYNC.RECONVERGENT B1 ;  /* 0x0000000000017941 */ /* 0x000fea0003800200 */
.L_x_25:
[----:B------:R-:W-:Y:S05]  /*0cb0*/  @!P1 BRA `(.L_x_21) ;  /* 0x0000000000e89947 */ /* 0x000fea0003800000 */
[----:B------:R-:W-:Y:S01]  /*0cc0*/  ISETP.GE.U32.AND P0, PT, R2, 0x4, PT ;  /* 0x000000040200780c */ /* 0x000fe20003f06070 */
[----:B------:R-:W-:Y:S01]  /*0cd0*/  IMAD.MOV.U32 R2, RZ, RZ, RZ ;  /* 0x000000ffff027224 */ /* 0x000fe200078e00ff */
[----:B------:R-:W-:Y:S01]  /*0ce0*/  LOP3.LUT R4, R4, 0x3, RZ, 0xc0, !PT ;  /* 0x0000000304047812 */ /* 0x000fe200078ec0ff */
[----:B------:R-:W-:Y:S01]  /*0cf0*/  BSSY.RECONVERGENT B1, `(.L_x_27) ;  /* 0x0000020000017945 */ /* 0x000fe20003800200 */
[----:B------:R-:W-:Y:S02]  /*0d00*/  ISETP.GE.U32.AND.EX P0, PT, RZ, RZ, PT, P0 ;  /* 0x000000ffff00720c */ /* 0x000fe40003f06100 */
[----:B------:R-:W-:-:S04]  /*0d10*/  ISETP.NE.U32.AND P1, PT, R4, RZ, PT ;  /* 0x000000ff0400720c */ /* 0x000fc80003f25070 */
[----:B------:R-:W-:-:S07]  /*0d20*/  ISETP.NE.AND.EX P1, PT, R2, RZ, PT, P1 ;  /* 0x000000ff0200720c */ /* 0x000fce0003f25310 */
        /* <DEDUP_REMOVED lines=10> */
[----:B------:R-:W3:Y:S04]  /*0dd0*/  LDG.E R5, desc[UR4][R28.64+0xc] ;  /* 0x00000c041c057981 */ /* 0x000ee8000c1e1900 */
[----:B------:R-:W3:Y:S01]  /*0de0*/  LDG.E.64 R14, desc[UR4][R10.64+0x8] ;  /* 0x000008040a0e7981 */ /* 0x000ee2000c1e1b00 */
[----:B0-----:R-:W-:-:S06]  /*0df0*/  IMAD.WIDE R18, R19, 0x8, R12 ;  /* 0x0000000813127825 */ /* 0x001fcc00078e020c */
[----:B------:R-:W4:Y:S01]  /*0e00*/  LDG.E.64 R18, desc[UR4][R18.64] ;  /* 0x0000000412127981 */ /* 0x000f22000c1e1b00 */
[----:B--2---:R-:W-:-:S06]  /*0e10*/  IMAD.WIDE R16, R17, 0x8, R12 ;  /* 0x0000000811107825 */ /* 0x004fcc00078e020c */
[----:B------:R-:W2:Y:S01]  /*0e20*/  LDG.E.64 R16, desc[UR4][R16.64] ;  /* 0x0000000410107981 */ /* 0x000ea2000c1e1b00 */
[----:B----4-:R-:W-:Y:S01]  /*0e30*/  DFMA R22, R20, R18, R22 ;  /* 0x000000121416722b */ /* 0x010fe20000000016 */
[--C-:B---3--:R-:W-:Y:S02]  /*0e40*/  IMAD.WIDE R20, R27, 0x8, R12.reuse ;  /* 0x000000081b147825 */ /* 0x108fe400078e020c */
[----:B------:R-:W3:Y:S02]  /*0e50*/  LDG.E.64 R18, desc[UR4][R10.64+0x10] ;  /* 0x000010040a127981 */ /* 0x000ee4000c1e1b00 */
[----:B------:R-:W-:Y:S02]  /*0e60*/  IMAD.WIDE R12, R5, 0x8, R12 ;  /* 0x00000008050c7825 */ /* 0x000fe400078e020c */
[----:B------:R-:W4:Y:S04]  /*0e70*/  LDG.E.64 R26, desc[UR4][R10.64+0x18] ;  /* 0x000018040a1a7981 */ /* 0x000f28000c1e1b00 */
[----:B------:R-:W3:Y:S04]  /*0e80*/  LDG.E.64 R20, desc[UR4][R20.64] ;  /* 0x0000000414147981 */ /* 0x000ee8000c1e1b00 */
[----:B------:R-:W4:Y:S01]  /*0e90*/  LDG.E.64 R12, desc[UR4][R12.64] ;  /* 0x000000040c0c7981 */ /* 0x000f22000c1e1b00 */
[----:B--2---:R-:W-:Y:S01]  /*0ea0*/  DFMA R14, R14, R16, R22 ;  /* 0x000000100e0e722b */ /* 0x004fe20000000016 */
[----:B------:R-:W-:-:S05]  /*0eb0*/  IADD3 R25, P0, PT, R25, 0x4, RZ ;  /* 0x0000000419197810 */ /* 0x000fca0007f1e0ff */
[----:B------:R-:W-:Y:S02]  /*0ec0*/  IMAD.X R3, RZ, RZ, R3, P0 ;  /* 0x000000ffff037224 */ /* 0x000fe400000e0603 */
[----:B---3--:R-:W-:-:S08]  /*0ed0*/  DFMA R14, R18, R20, R14 ;  /* 0x00000014120e722b */ /* 0x008fd0000000000e */
[----:B----4-:R-:W-:-:S11]  /*0ee0*/  DFMA R22, R26, R12, R14 ;  /* 0x0000000c1a16722b */ /* 0x010fd6000000000e */
.L_x_28:
[----:B------:R-:W-:Y:S05]  /*0ef0*/  BSYNC.RECONVERGENT B1 ;  /* 0x0000000000017941 */ /* 0x000fea0003800200 */
.L_x_27:
[----:B------:R-:W-:Y:S05]  /*0f00*/  @!P1 BRA `(.L_x_21) ;  /* 0x0000000000549947 */ /* 0x000fea0003800000 */
[----:B------:R-:W0:Y:S01]  /*0f10*/  LDC.64 R10, c[0x0][0x388] ;  /* 0x0000e200ff0a7b82 */ /* 0x000e220000000a00 */
[C---:B-----5:R-:W-:Y:S02]  /*0f20*/  LEA R12, P0, R25.reuse, R6, 0x2 ;  /* 0x00000006190c7211 */ /* 0x060fe400078010ff */
[C---:B------:R-:W-:Y:S02]  /*0f30*/  LEA R5, P1, R25.reuse, R8, 0x3 ;  /* 0x0000000819057211 */ /* 0x040fe400078218ff */
[C-C-:B------:R-:W-:Y:S02]  /*0f40*/  LEA.HI.X R13, R25.reuse, R7, R3.reuse, 0x2, P0 ;  /* 0x00000007190d7211 */ /* 0x140fe400000f1403 */
[----:B------:R-:W-:-:S09]  /*0f50*/  LEA.HI.X R14, R25, R9, R3, 0x3, P1 ;  /* 0x00000009190e7211 */ /* 0x000fd200008f1c03 */
.L_x_29:
[----:B------:R-:W0:Y:S01]  /*0f60*/  LDG.E R9, desc[UR4][R12.64] ;  /* 0x000000040c097981 */ /* 0x000e22000c1e1900 */
[----:B------:R-:W-:Y:S02]  /*0f70*/  IMAD.MOV.U32 R6, RZ, RZ, R5 ;  /* 0x000000ffff067224 */ /* 0x000fe400078e0005 */
[----:B------:R-:W-:-:S06]  /*0f80*/  IMAD.MOV.U32 R7, RZ, RZ, R14 ;  /* 0x000000ffff077224 */ /* 0x000fcc00078e000e */
[----:B------:R-:W2:Y:S01]  /*0f90*/  LDG.E.64 R6, desc[UR4][R6.64] ;  /* 0x0000000406067981 */ /* 0x000ea2000c1e1b00 */
[----:B------:R-:W-:Y:S01]  /*0fa0*/  IADD3 R4, P0, PT, R4, -0x1, RZ ;  /* 0xffffffff04047810 */ /* 0x000fe20007f1e0ff */
[----:B0-----:R-:W-:-:S06]  /*0fb0*/  IMAD.WIDE R8, R9, 0x8, R10 ;  /* 0x0000000809087825 */ /* 0x001fcc00078e020a */
[----:B------:R-:W2:Y:S01]  /*0fc0*/  LDG.E.64 R8, desc[UR4][R8.64] ;  /* 0x0000000408087981 */ /* 0x000ea2000c1e1b00 */
[----:B------:R-:W-:Y:S02]  /*0fd0*/  IADD3.X R2, PT, PT, R2, -0x1, RZ, P0, !PT ;  /* 0xffffffff02027810 */ /* 0x000fe400007fe4ff */
[----:B------:R-:W-:-:S04]  /*0fe0*/  ISETP.NE.U32.AND P0, PT, R4, RZ, PT ;  /* 0x000000ff0400720c */ /* 0x000fc80003f05070 */
[----:B------:R-:W-:Y:S02]  /*0ff0*/  ISETP.NE.AND.EX P0, PT, R2, RZ, PT, P0 ;  /* 0x000000ff0200720c */ /* 0x000fe40003f05300 */
[----:B------:R-:W-:Y:S02]  /*1000*/  IADD3 R12, P1, PT, R12, 0x4, RZ ;  /* 0x000000040c0c7810 */ /* 0x000fe40007f3e0ff */
[----:B------:R-:W-:-:S03]  /*1010*/  IADD3 R5, P2, PT, R5, 0x8, RZ ;  /* 0x0000000805057810 */ /* 0x000fc60007f5e0ff */
[----:B------:R-:W-:Y:S02]  /*1020*/  IMAD.X R13, RZ, RZ, R13, P1 ;  /* 0x000000ffff0d7224 */ /* 0x000fe400008e060d */
[----:B------:R-:W-:Y:S01]  /*1030*/  IMAD.X R14, RZ, RZ, R14, P2 ;  /* 0x000000ffff0e7224 */ /* 0x000fe200010e060e */
[----:B--2---:R-:W-:-:S03]  /*1040*/  DFMA R22, R6, R8, R22 ;  /* 0x000000080616722b */ /* 0x004fc60000000016 */
[----:B------:R-:W-:Y:S08]  /*1050*/  @P0 BRA `(.L_x_29) ;  /* 0xfffffffc00c00947 */ /* 0x000ff0000383ffff */
.L_x_21:
[----:B------:R-:W-:Y:S05]  /*1060*/  BSYNC.RECONVERGENT B0 ;  /* 0x0000000000007941 */ /* 0x000fea0003800200 */
.L_x_20:
[----:B------:R-:W0:Y:S02]  /*1070*/  LDCU.64 UR6, c[0x0][0x390] ;  /* 0x00007200ff0677ac */ /* 0x000e240008000a00 */
[----:B0-----:R-:W-:-:S04]  /*1080*/  LEA R2, P0, R0, UR6, 0x3 ;  /* 0x0000000600027c11 */ /* 0x001fc8000f8018ff */
[----:B------:R-:W-:-:S05]  /*1090*/  LEA.HI.X R3, R0, UR7, RZ, 0x3, P0 ;  /* 0x0000000700037c11 */ /* 0x000fca00080f1cff */
[----:B------:R-:W-:Y:S01]  /*10a0*/  STG.E.64 desc[UR4][R2.64], R22 ;  /* 0x0000001602007986 */ /* 0x000fe2000c101b04 */
[----:B------:R-:W-:Y:S05]  /*10b0*/  EXIT ;  /* 0x000000000000794d */ /* 0x000fea0003800000 */
.L_x_30:
        /* <DEDUP_REMOVED lines=12> */
.L_x_35:


//--------------------- .nv.shared.reserved.0     --------------------------
	.section	.nv.shared.reserved.0,"aw",@nobits
	.weak		__nv_reservedSMEM_offset_0_alias
	.size		__nv_reservedSMEM_offset_0_alias, 0, 64
	.other		__nv_reservedSMEM_offset_0_alias,@"STO_CUDA_RESERVED_SHARED STV_DEFAULT"
__nv_reservedSMEM_offset_0_alias:
	.zero		0
	.zero		64


//--------------------- .nv.constant0._Z26sliced_ellpack_spmv_kernelPK13SlicedEllpackPKdPd --------------------------
	.section	.nv.constant0._Z26sliced_ellpack_spmv_kernelPK13SlicedEllpackPKdPd,"a",@progbits
	.sectionflags	@""
	.align	4
.nv.constant0._Z26sliced_ellpack_spmv_kernelPK13SlicedEllpackPKdPd:
	.zero		920


//--------------------- .nv.constant0._Z20ellpack7_spmv_kernelPK8Ellpack7PKdPd --------------------------
	.section	.nv.constant0._Z20ellpack7_spmv_kernelPK8Ellpack7PKdPd,"a",@progbits
	.sectionflags	@""
	.align	4
.nv.constant0._Z20ellpack7_spmv_kernelPK8Ellpack7PKdPd:
	.zero		920


//--------------------- .nv.constant0._Z20ellpack8_spmv_kernelPK8Ellpack8PKdPd --------------------------
	.section	.nv.constant0._Z20ellpack8_spmv_kernelPK8Ellpack8PKdPd,"a",@progbits
	.sectionflags	@""
	.align	4
.nv.constant0._Z20ellpack8_spmv_kernelPK8Ellpack8PKdPd:
	.zero		920


//--------------------- .nv.constant0._Z15csr_spmv_kernelPK3CsrPKdPd --------------------------
	.section	.nv.constant0._Z15csr_spmv_kernelPK3CsrPKdPd,"a",@progbits
	.sectionflags	@""
	.align	4
.nv.constant0._Z15csr_spmv_kernelPK3CsrPKdPd:
	.zero		920


//--------------------- SYMBOLS --------------------------

	.type		.nv.reservedSmem.offset0,@object
	.size		.nv.reservedSmem.offset0,0x4
